def matmul_kernel(
    a_ptr,
    b_ptr,
    c_ptr,
    M,
    N,
    K,
    stride_am,
    stride_ak,
    stride_bk,
    stride_bn,
    stride_cm,
    stride_cn,
    BLOCK_M: tl.constexpr,
    BLOCK_N: tl.constexpr,
    BLOCK_K: tl.constexpr,
    GROUP_M: tl.constexpr,
):
    pid = tl.program_id(axis=0)
    num_pid_m = tl.cdiv(M, BLOCK_M)
    num_pid_n = tl.cdiv(N, BLOCK_N)
    num_pid_in_group = GROUP_M * num_pid_n
    group_id = pid // num_pid_in_group
    first_pid_m = group_id * GROUP_M
    group_size_m = min(num_pid_m - first_pid_m, GROUP_M)
    pid_m = first_pid_m + ((pid % num_pid_in_group) % group_size_m)
    pid_n = (pid % num_pid_in_group) // group_size_m

    offs_am = (pid_m * BLOCK_M + tl.arange(0, BLOCK_M)) % M
    offs_bn = (pid_n * BLOCK_N + tl.arange(0, BLOCK_N)) % N
    offs_k = tl.arange(0, BLOCK_K)
    a_ptrs = a_ptr + offs_am[:, None] * stride_am + offs_k[None, :] * stride_ak
    b_ptrs = b_ptr + offs_k[:, None] * stride_bk + offs_bn[None, :] * stride_bn

    acc = tl.zeros((BLOCK_M, BLOCK_N), dtype=tl.float32)
    for kk in range(0, tl.cdiv(K, BLOCK_K)):
        a = tl.load(a_ptrs, mask=offs_k[None, :] < K - kk * BLOCK_K, other=0.0)
        b = tl.load(b_ptrs, mask=offs_k[:, None] < K - kk * BLOCK_K, other=0.0)
        acc = tl.dot(a, b, acc)
        a_ptrs += BLOCK_K * stride_ak
        b_ptrs += BLOCK_K * stride_bk

    c = acc.to(c_ptr.dtype.element_ty)
    offs_cm = pid_m * BLOCK_M + tl.arange(0, BLOCK_M)
    offs_cn = pid_n * BLOCK_N + tl.arange(0, BLOCK_N)
    c_ptrs = c_ptr + offs_cm[:, None] * stride_cm + offs_cn[None, :] * stride_cn
    mask = (offs_cm[:, None] < M) & (offs_cn[None, :] < N)
    tl.store(c_ptrs, c, mask=mask)

# config = {"BLOCK_K": 64, "BLOCK_M": 128, "BLOCK_N": 64, "GROUP_M": 8, "arch": "sm_100", "dtype": "fp16", "num_ctas": 1, "num_stages": 2, "num_warps": 8}
# arch = sm_100


// ===== COMPILED SASS (sm_100a) =====

	.target	sm_100a

	.elftype	@"ET_EXEC"


//--------------------- .note.nv.tkinfo           --------------------------
	.section	.note.nv.tkinfo,"",@"SHT_NOTE"
	.sectionflags	@"SHF_NOTE_NV_TKINFO"
	.tkinfo
        /*0018*/ 	.word	0x00000081
        /*0030*/ 	.string	""
        /*0030*/ 	.string	"ptxas-blackwell"
        /*0030*/ 	.string	"Cuda compilation tools, release 12.9, V12.9.86"
        /*0030*/ 	.string	"Build cuda_12.9.r12.9/compiler.36037853_0"
        /*0030*/ 	.string	"-v  -suppress-debug-info  -lineinfo  -arch sm_100a "



//--------------------- .note.nv.cuver            --------------------------
	.section	.note.nv.cuver,"",@"SHT_NOTE"
	.sectionflags	@"SHF_NOTE_NV_CUVER"
        /*0018*/ 	.short	0x0001
        /*001a*/ 	.short	0x0064
        /*001c*/ 	.short	0x0001
        /*001e*/ 	.short	0x0000
        /*0020*/ 	.short	0x0001
        /*0022*/ 	.short	0x0000


//--------------------- .nv.info                  --------------------------
	.section	.nv.info,"",@"SHT_CUDA_INFO"
	.align	4


	//----- nvinfo : EIATTR_REGCOUNT
	.align		4
        /*0000*/ 	.byte	0x04, 0x2f
        /*0002*/ 	.short	(.L_4 - .L_3)
	.align		4
.L_3:
        /*0004*/ 	.word	index@(matmul_kernel)
        /*0008*/ 	.word	0x000000e6


	//----- nvinfo : EIATTR_FRAME_SIZE
	.align		4
.L_4:
        /*000c*/ 	.byte	0x04, 0x11
        /*000e*/ 	.short	(.L_6 - .L_5)
	.align		4
.L_5:
        /*0010*/ 	.word	index@($__internal_2_$__cuda_sm10x_tcgen05_guardrail_trap_unallocated_columns_being_dealloced)
        /*0014*/ 	.word	0x00000000


	//----- nvinfo : EIATTR_FRAME_SIZE
	.align		4
.L_6:
        /*0018*/ 	.byte	0x04, 0x11
        /*001a*/ 	.short	(.L_8 - .L_7)
	.align		4
.L_7:
        /*001c*/ 	.word	index@($__internal_1_$__cuda_sm10x_tcgen05_guardrail_trap_phase_invalid_during_alloc)
        /*0020*/ 	.word	0x00000000


	//----- nvinfo : EIATTR_FRAME_SIZE
	.align		4
.L_8:
        /*0024*/ 	.byte	0x04, 0x11
        /*0026*/ 	.short	(.L_10 - .L_9)
	.align		4
.L_9:
        /*0028*/ 	.word	index@($__internal_0_$__cuda_sm10x_tcgen05_guardrail_trap_col_being_dealloced_not_returned_by_alloc)
        /*002c*/ 	.word	0x00000000


	//----- nvinfo : EIATTR_FRAME_SIZE
	.align		4
.L_10:
        /*0030*/ 	.byte	0x04, 0x11
        /*0032*/ 	.short	(.L_12 - .L_11)
	.align		4
.L_11:
        /*0034*/ 	.word	index@(matmul_kernel)
        /*0038*/ 	.word	0x00000000


	//----- nvinfo : EIATTR_MIN_STACK_SIZE
	.align		4
.L_12:
        /*003c*/ 	.byte	0x04, 0x12
        /*003e*/ 	.short	(.L_14 - .L_13)
	.align		4
.L_13:
        /*0040*/ 	.word	index@(matmul_kernel)
        /*0044*/ 	.word	0x00000000
.L_14:


//--------------------- .nv.info.matmul_kernel    --------------------------
	.section	.nv.info.matmul_kernel,"",@"SHT_CUDA_INFO"
	.sectionflags	@""
	.align	4


	//----- nvinfo : EIATTR_CUDA_API_VERSION
	.align		4
        /*0000*/ 	.byte	0x04, 0x37
        /*0002*/ 	.short	(.L_16 - .L_15)
.L_15:
        /*0004*/ 	.word	0x00000081


	//----- nvinfo : EIATTR_KPARAM_INFO
	.align		4
.L_16:
        /*0008*/ 	.byte	0x04, 0x17
        /*000a*/ 	.short	(.L_18 - .L_17)
.L_17:
        /*000c*/ 	.word	0x00000000
        /*0010*/ 	.short	0x000d
        /*0012*/ 	.short	0x0048
        /*0014*/ 	.byte	0x00, 0xf4, 0x21, 0x00


	//----- nvinfo : EIATTR_KPARAM_INFO
	.align		4
.L_18:
        /*0018*/ 	.byte	0x04, 0x17
        /*001a*/ 	.short	(.L_20 - .L_19)
.L_19:
        /*001c*/ 	.word	0x00000000
        /*0020*/ 	.short	0x000c
        /*0022*/ 	.short	0x0040
        /*0024*/ 	.byte	0x00, 0xf4, 0x21, 0x00


	//----- nvinfo : EIATTR_KPARAM_INFO
	.align		4
.L_20:
        /*0028*/ 	.byte	0x04, 0x17
        /*002a*/ 	.short	(.L_22 - .L_21)
.L_21:
        /*002c*/ 	.word	0x00000000
        /*0030*/ 	.short	0x000b
        /*0032*/ 	.short	0x0038
        /*0034*/ 	.byte	0x00, 0xf0, 0x11, 0x00


	//----- nvinfo : EIATTR_KPARAM_INFO
	.align		4
.L_22:
        /*0038*/ 	.byte	0x04, 0x17
        /*003a*/ 	.short	(.L_24 - .L_23)
.L_23:
        /*003c*/ 	.word	0x00000000
        /*0040*/ 	.short	0x000a
        /*0042*/ 	.short	0x0034
        /*0044*/ 	.byte	0x00, 0xf0, 0x11, 0x00


	//----- nvinfo : EIATTR_KPARAM_INFO
	.align		4
.L_24:
        /*0048*/ 	.byte	0x04, 0x17
        /*004a*/ 	.short	(.L_26 - .L_25)
.L_25:
        /*004c*/ 	.word	0x00000000
        /*0050*/ 	.short	0x0009
        /*0052*/ 	.short	0x0030
        /*0054*/ 	.byte	0x00, 0xf0, 0x11, 0x00


	//----- nvinfo : EIATTR_KPARAM_INFO
	.align		4
.L_26:
        /*0058*/ 	.byte	0x04, 0x17
        /*005a*/ 	.short	(.L_28 - .L_27)
.L_27:
        /*005c*/ 	.word	0x00000000
        /*0060*/ 	.short	0x0008
        /*0062*/ 	.short	0x002c
        /*0064*/ 	.byte	0x00, 0xf0, 0x11, 0x00


	//----- nvinfo : EIATTR_KPARAM_INFO
	.align		4
.L_28:
        /*0068*/ 	.byte	0x04, 0x17
        /*006a*/ 	.short	(.L_30 - .L_29)
.L_29:
        /*006c*/ 	.word	0x00000000
        /*0070*/ 	.short	0x0007
        /*0072*/ 	.short	0x0028
        /*0074*/ 	.byte	0x00, 0xf0, 0x11, 0x00


	//----- nvinfo : EIATTR_KPARAM_INFO
	.align		4
.L_30:
        /*0078*/ 	.byte	0x04, 0x17
        /*007a*/ 	.short	(.L_32 - .L_31)
.L_31:
        /*007c*/ 	.word	0x00000000
        /*0080*/ 	.short	0x0006
        /*0082*/ 	.short	0x0024
        /*0084*/ 	.byte	0x00, 0xf0, 0x11, 0x00


	//----- nvinfo : EIATTR_KPARAM_INFO
	.align		4
.L_32:
        /*0088*/ 	.byte	0x04, 0x17
        /*008a*/ 	.short	(.L_34 - .L_33)
.L_33:
        /*008c*/ 	.word	0x00000000
        /*0090*/ 	.short	0x0005
        /*0092*/ 	.short	0x0020
        /*0094*/ 	.byte	0x00, 0xf0, 0x11, 0x00


	//----- nvinfo : EIATTR_KPARAM_INFO
	.align		4
.L_34:
        /*0098*/ 	.byte	0x04, 0x17
        /*009a*/ 	.short	(.L_36 - .L_35)
.L_35:
        /*009c*/ 	.word	0x00000000
        /*00a0*/ 	.short	0x0004
        /*00a2*/ 	.short	0x001c
        /*00a4*/ 	.byte	0x00, 0xf0, 0x11, 0x00


	//----- nvinfo : EIATTR_KPARAM_INFO
	.align		4
.L_36:
        /*00a8*/ 	.byte	0x04, 0x17
        /*00aa*/ 	.short	(.L_38 - .L_37)
.L_37:
        /*00ac*/ 	.word	0x00000000
        /*00b0*/ 	.short	0x0003
        /*00b2*/ 	.short	0x0018
        /*00b4*/ 	.byte	0x00, 0xf0, 0x11, 0x00


	//----- nvinfo : EIATTR_KPARAM_INFO
	.align		4
.L_38:
        /*00b8*/ 	.byte	0x04, 0x17
        /*00ba*/ 	.short	(.L_40 - .L_39)
.L_39:
        /*00bc*/ 	.word	0x00000000
        /*00c0*/ 	.short	0x0002
        /*00c2*/ 	.short	0x0010
        /*00c4*/ 	.byte	0x00, 0xf4, 0x21, 0x00


	//----- nvinfo : EIATTR_KPARAM_INFO
	.align		4
.L_40:
        /*00c8*/ 	.byte	0x04, 0x17
        /*00ca*/ 	.short	(.L_42 - .L_41)
.L_41:
        /*00cc*/ 	.word	0x00000000
        /*00d0*/ 	.short	0x0001
        /*00d2*/ 	.short	0x0008
        /*00d4*/ 	.byte	0x00, 0xf4, 0x21, 0x00


	//----- nvinfo : EIATTR_KPARAM_INFO
	.align		4
.L_42:
        /*00d8*/ 	.byte	0x04, 0x17
        /*00da*/ 	.short	(.L_44 - .L_43)
.L_43:
        /*00dc*/ 	.word	0x00000000
        /*00e0*/ 	.short	0x0000
        /*00e2*/ 	.short	0x0000
        /*00e4*/ 	.byte	0x00, 0xf4, 0x21, 0x00


	//----- nvinfo : EIATTR_AT_ENTRY_FRAGMENTS
	.align		4
.L_44:
        /*00e8*/ 	.byte	0x04, 0x4f
        /*00ea*/ 	.short	(.L_46 - .L_45)


	//   ....[0]....
.L_45:
        /*00ec*/ 	.word	0x00000004


	//----- nvinfo : EIATTR_RESERVED_SMEM_USED
	.align		4
.L_46:
        /*00f0*/ 	.byte	0x01, 0x41
	.zero		2


	//----- nvinfo : EIATTR_SPARSE_MMA_MASK
	.align		4
        /*00f4*/ 	.byte	0x03, 0x50
        /*00f6*/ 	.short	0x0000


	//----- nvinfo : EIATTR_TCGEN05_1CTA_USED
	.align		4
        /*00f8*/ 	.byte	0x01, 0x51
	.zero		2


	//----- nvinfo : EIATTR_MAXREG_COUNT
	.align		4
        /*00fc*/ 	.byte	0x03, 0x1b
        /*00fe*/ 	.short	0x00ff


	//----- nvinfo : EIATTR_NUM_BARRIERS
	.align		4
        /*0100*/ 	.byte	0x02, 0x4c
        /*0102*/ 	.byte	0x01
	.zero		1


	//----- nvinfo : EIATTR_INT_WARP_WIDE_INSTR_OFFSETS
	.align		4
        /*0104*/ 	.byte	0x04, 0x31
        /*0106*/ 	.short	(.L_48 - .L_47)


	//   ....[0]....
.L_47:
        /*0108*/ 	.word	0x00000d90


	//   ....[1]....
        /*010c*/ 	.word	0x00000da0


	//   ....[2]....
        /*0110*/ 	.word	0x00003400


	//   ....[3]....
        /*0114*/ 	.word	0x00006060


	//   ....[4]....
        /*0118*/ 	.word	0x000060b0


	//----- nvinfo : EIATTR_COOP_GROUP_MASK_REGIDS
	.align		4
.L_48:
        /*011c*/ 	.byte	0x04, 0x29
        /*011e*/ 	.short	(.L_50 - .L_49)


	//   ....[0]....
.L_49:
        /*0120*/ 	.word	0xffffffff


	//   ....[1]....
        /*0124*/ 	.word	0xffffffff


	//   ....[2]....
        /*0128*/ 	.word	0xffffffff


	//   ....[3]....
        /*012c*/ 	.word	0xffffffff


	//----- nvinfo : EIATTR_COOP_GROUP_INSTR_OFFSETS
	.align		4
.L_50:
        /*0130*/ 	.byte	0x04, 0x28
        /*0132*/ 	.short	(.L_52 - .L_51)


	//   ....[0]....
.L_51:
        /*0134*/ 	.word	0x00000060


	//   ....[1]....
        /*0138*/ 	.word	0x00000320


	//   ....[2]....
        /*013c*/ 	.word	0x00005ef0


	//   ....[3]....
        /*0140*/ 	.word	0x00006160


	//----- nvinfo : EIATTR_VRC_CTA_INIT_COUNT
	.align		4
.L_52:
        /*0144*/ 	.byte	0x02, 0x4a
        /*0146*/ 	.byte	0x80
	.zero		1


	//----- nvinfo : EIATTR_MBARRIER_INSTR_OFFSETS
	.align		4
        /*0148*/ 	.byte	0x04, 0x39
        /*014a*/ 	.short	(.L_54 - .L_53)


	//   ....[0]....
.L_53:
        /*014c*/ 	.word	0x00000ec0
        /*0150*/ 	.word	0x000000ff
        /*0154*/ 	.word	0x00000000
        /*0158*/ 	.short	0x0100
        /*015a*/ 	.byte	0x0b
	.zero		1


	//   ....[1]....
        /*015c*/ 	.word	0x000034c0
        /*0160*/ 	.word	0x000000ff
        /*0164*/ 	.word	0x0000c008
        /*0168*/ 	.short	0x0100
        /*016a*/ 	.byte	0x09
	.zero		1


	//   ....[2]....
        /*016c*/ 	.word	0x00003e50
        /*0170*/ 	.word	0x000000ff
        /*0174*/ 	.word	0x00000000
        /*0178*/ 	.short	0x010a
        /*017a*/ 	.byte	0x0b
	.zero		1


	//   ....[3]....
        /*017c*/ 	.word	0x00004ef0
        /*0180*/ 	.word	0x000000ff
        /*0184*/ 	.word	0x00000000
        /*0188*/ 	.short	0x010a
        /*018a*/ 	.byte	0x0b
	.zero		1


	//   ....[4]....
        /*018c*/ 	.word	0x00004f90
        /*0190*/ 	.word	0x000000ff
        /*0194*/ 	.word	0x0000c000
        /*0198*/ 	.short	0x0108
        /*019a*/ 	.byte	0x09
	.zero		1


	//   ....[5]....
        /*019c*/ 	.word	0x00004fe0
        /*01a0*/ 	.word	0x000000ff
        /*01a4*/ 	.word	0x0000c008
        /*01a8*/ 	.short	0x0108
        /*01aa*/ 	.byte	0x09
	.zero		1


	//   ....[6]....
        /*01ac*/ 	.word	0x00006180
        /*01b0*/ 	.word	0x000000ff
        /*01b4*/ 	.word	0x00000000
        /*01b8*/ 	.short	0x010a
        /*01ba*/ 	.byte	0x0b
	.zero		1


	//   ....[7]....
        /*01bc*/ 	.word	0x000061b0
        /*01c0*/ 	.word	0x000000ff
        /*01c4*/ 	.word	0x00000000
        /*01c8*/ 	.short	0x010a
        /*01ca*/ 	.byte	0x0b
	.zero		1


	//----- nvinfo : EIATTR_NUM_MBARRIERS
	.align		4
.L_54:
        /*01cc*/ 	.byte	0x03, 0x38
        /*01ce*/ 	.short	0x0002


	//----- nvinfo : EIATTR_EXIT_INSTR_OFFSETS
	.align		4
        /*01d0*/ 	.byte	0x04, 0x1c
        /*01d2*/ 	.short	(.L_56 - .L_55)


	//   ....[0]....
.L_55:
        /*01d4*/ 	.word	0x00006170


	//----- nvinfo : EIATTR_REQNTID
	.align		4
.L_56:
        /*01d8*/ 	.byte	0x04, 0x10
        /*01da*/ 	.short	(.L_58 - .L_57)
.L_57:
        /*01dc*/ 	.word	0x00000100
        /*01e0*/ 	.word	0x00000001
        /*01e4*/ 	.word	0x00000001


	//----- nvinfo : EIATTR_CRS_STACK_SIZE
	.align		4
.L_58:
        /*01e8*/ 	.byte	0x04, 0x1e
        /*01ea*/ 	.short	(.L_60 - .L_59)
.L_59:
        /*01ec*/ 	.word	0x00000000


	//----- nvinfo : EIATTR_CBANK_PARAM_SIZE
	.align		4
.L_60:
        /*01f0*/ 	.byte	0x03, 0x19
        /*01f2*/ 	.short	0x0050


	//----- nvinfo : EIATTR_PARAM_CBANK
	.align		4
        /*01f4*/ 	.byte	0x04, 0x0a
        /*01f6*/ 	.short	(.L_62 - .L_61)
	.align		4
.L_61:
        /*01f8*/ 	.word	index@(.nv.constant0.matmul_kernel)
        /*01fc*/ 	.short	0x0380
        /*01fe*/ 	.short	0x0050


	//----- nvinfo : EIATTR_SW_WAR
	.align		4
.L_62:
        /*0200*/ 	.byte	0x04, 0x36
        /*0202*/ 	.short	(.L_64 - .L_63)
.L_63:
        /*0204*/ 	.word	0x00000008
.L_64:


//--------------------- .nv.compat                --------------------------
	.section	.nv.compat,"",@"SHT_CUDA_COMPAT_INFO"
	.align	4
        /*0000*/ 	.byte	0x02, 0x02, 0x02, 0x00, 0x02, 0x05, 0x05, 0x00, 0x02, 0x03, 0x00, 0x00, 0x02, 0x06, 0x01, 0x00


//--------------------- .nv.callgraph             --------------------------
	.section	.nv.callgraph,"",@"SHT_CUDA_CALLGRAPH"
	.align	4
	.sectionentsize	8
	.align		4
        /*0000*/ 	.word	0x00000000
	.align		4
        /*0004*/ 	.word	0xffffffff
	.align		4
        /*0008*/ 	.word	0x00000000
	.align		4
        /*000c*/ 	.word	0xfffffffe
	.align		4
        /*0010*/ 	.word	0x00000000
	.align		4
        /*0014*/ 	.word	0xfffffffd
	.align		4
        /*0018*/ 	.word	0x00000000
	.align		4
        /*001c*/ 	.word	0xfffffffc


//--------------------- .text.matmul_kernel       --------------------------
	.section	.text.matmul_kernel,"ax",@progbits
	.align	128
        .global         matmul_kernel
        .type           matmul_kernel,@function
        .size           matmul_kernel,(.L_x_20 - matmul_kernel)
        .other          matmul_kernel,@"STO_CUDA_ENTRY STV_DEFAULT"
matmul_kernel:
.text.matmul_kernel:
[----:B------:R-:W0:Y:S01]  /*0000*/  LDC R1, c[0x0][0x37c] ;  /* 0x0000df00ff017b82 */ /* 0x000e220000000800 */
[----:B------:R-:W1:Y:S01]  /*0010*/  S2R R112, SR_TID.X ;  /* 0x0000000000707919 */ /* 0x000e620000002100 */
[----:B------:R-:W2:Y:S01]  /*0020*/  LDCU.64 UR18, c[0x0][0x358] ;  /* 0x00006b00ff1277ac */ /* 0x000ea20008000a00 */
[----:B-1----:R-:W-:-:S13]  /*0030*/  ISETP.GE.U32.AND P1, PT, R112, 0x20, PT ;  /* 0x000000207000780c */ /* 0x002fda0003f26070 */
[----:B--2---:R-:W-:Y:S05]  /*0040*/  @P1 BRA `(.L_x_0) ;  /* 0x0000000000b81947 */ /* 0x004fea0003800000 */
[----:B------:R-:W1:Y:S01]  /*0050*/  S2UR UR6, SR_CgaCtaId ;  /* 0x00000000000679c3 */ /* 0x000e620000008800 */
[----:B------:R-:W-:Y:S01]  /*0060*/  NOP ;  /* 0x0000000000007918 */ /* 0x000fe20000000000 */
[----:B------:R-:W-:Y:S02]  /*0070*/  UMOV UR4, 0x40 ;  /* 0x0000004000047882 */ /* 0x000fe40000000000 */
[----:B-1----:R-:W-:-:S09]  /*0080*/  ULEA UR4, UR6, UR4, 0x18 ;  /* 0x0000000406047291 */ /* 0x002fd2000f8ec0ff */
[----:B------:R-:W1:Y:S01]  /*0090*/  LDS.U8 R0, [UR4] ;  /* 0x00000004ff007984 */ /* 0x000e620008000000 */
[----:B------:R-:W-:Y:S02]  /*00a0*/  UMOV UR4, 0x400 ;  /* 0x0000040000047882 */ /* 0x000fe40000000000 */
[----:B------:R-:W-:Y:S01]  /*00b0*/  ULEA UR4, UR6, UR4, 0x18 ;  /* 0x0000000406047291 */ /* 0x000fe2000f8ec0ff */
[----:B-1----:R-:W-:-:S13]  /*00c0*/  ISETP.NE.AND P0, PT, R0, RZ, PT ;  /* 0x000000ff0000720c */ /* 0x002fda0003f05270 */
[----:B------:R-:W-:Y:S05]  /*00d0*/  @P0 BRA `(.L_x_1) ;  /* 0x00000000007c0947 */ /* 0x000fea0003800000 */
[----:B------:R-:W-:-:S13]  /*00e0*/  ELECT P0, URZ, PT ;  /* 0x0000000000ff782f */ /* 0x000fda0003800000 */
[----:B------:R-:W-:Y:S05]  /*00f0*/  @!P0 BRA `(.L_x_2) ;  /* 0x0000000000848947 */ /* 0x000fea0003800000 */
[----:B------:R-:W-:Y:S01]  /*0100*/  UMOV UR5, 0x2 ;  /* 0x0000000200057882 */ /* 0x000fe20000000000 */
[----:B------:R-:W-:Y:S02]  /*0110*/  IMAD.MOV.U32 R4, RZ, RZ, 0x1 ;  /* 0x00000001ff047424 */ /* 0x000fe400078e00ff */
[----:B------:R-:W-:Y:S02]  /*0120*/  IMAD.MOV.U32 R5, RZ, RZ, 0x3 ;  /* 0x00000003ff057424 */ /* 0x000fe400078e00ff */
[----:B------:R-:W-:Y:S04]  /*0130*/  DEPBAR.LE SB1, 0x36 ;  /* 0x00009d800000791a */ /* 0x000fe80000000000 */
[----:B------:R-:W1:Y:S02]  /*0140*/  UTCATOMSWS.FIND_AND_SET.ALIGN UP0, UR5, UR5 ;  /* 0x00000005000575e3 */ /* 0x000e640008000800 */
[----:B-1----:R-:W-:-:S04]  /*0150*/  PLOP3.LUT P0, PT, PT, PT, UP0, 0x80, 0x8 ;  /* 0x000000000008781c */ /* 0x002fc80003f0f008 */
[----:B------:R-:W-:-:S04]  /*0160*/  SEL R0, RZ, 0xffffffff, !P0 ;  /* 0xffffffffff007807 */ /* 0x000fc80004000000 */
[----:B------:R-:W-:Y:S01]  /*0170*/  ISETP.NE.AND P0, PT, R0, RZ, PT ;  /* 0x000000ff0000720c */ /* 0x000fe20003f05270 */
[----:B------:R-:W-:-:S12]  /*0180*/  IMAD.U32 R0, RZ, RZ, UR5 ;  /* 0x00000005ff007e24 */ /* 0x000fd8000f8e00ff */
[----:B------:R-:W-:Y:S05]  /*0190*/  @P0 BRA `(.L_x_3) ;  /* 0x0000000000240947 */ /* 0x000fea0003800000 */
.L_x_4:
[----:B------:R-:W-:Y:S05]  /*01a0*/  NANOSLEEP 0x64 ;  /* 0x000000640000795d */ /* 0x000fea0003800000 */
[----:B------:R-:W-:-:S05]  /*01b0*/  UMOV UR5, 0x2 ;  /* 0x0000000200057882 */ /* 0x000fca0000000000 */
[----:B------:R-:W-:Y:S04]  /*01c0*/  DEPBAR.LE SB1, 0x36 ;  /* 0x00009d800000791a */ /* 0x000fe80000000000 */
[----:B------:R-:W1:Y:S02]  /*01d0*/  UTCATOMSWS.FIND_AND_SET.ALIGN UP0, UR5, UR5 ;  /* 0x00000005000575e3 */ /* 0x000e640008000800 */
[----:B-1----:R-:W-:-:S04]  /*01e0*/  PLOP3.LUT P0, PT, PT, PT, UP0, 0x80, 0x8 ;  /* 0x000000000008781c */ /* 0x002fc80003f0f008 */
[----:B------:R-:W-:-:S04]  /*01f0*/  SEL R0, RZ, 0xffffffff, !P0 ;  /* 0xffffffffff007807 */ /* 0x000fc80004000000 */
[----:B------:R-:W-:Y:S01]  /*0200*/  ISETP.NE.AND P0, PT, R0, RZ, PT ;  /* 0x000000ff0000720c */ /* 0x000fe20003f05270 */
[----:B------:R-:W-:-:S12]  /*0210*/  IMAD.U32 R0, RZ, RZ, UR5 ;  /* 0x00000005ff007e24 */ /* 0x000fd8000f8e00ff */
[----:B------:R-:W-:Y:S05]  /*0220*/  @!P0 BRA `(.L_x_4) ;  /* 0xfffffffc00dc8947 */ /* 0x000fea000383ffff */
.L_x_3:
[C---:B------:R-:W-:Y:S01]  /*0230*/  VIADD R3, R0.reuse, 0x10 ;  /* 0x0000001000037836 */ /* 0x040fe20000000000 */
[----:B------:R-:W-:Y:S01]  /*0240*/  UMOV UR5, 0x50 ;  /* 0x0000005000057882 */ /* 0x000fe20000000000 */
[----:B------:R-:W-:Y:S01]  /*0250*/  SHF.L.U32 R2, R5, R0, RZ ;  /* 0x0000000005027219 */ /* 0x000fe200000006ff */
[----:B------:R-:W-:Y:S01]  /*0260*/  ULEA UR5, UR6, UR5, 0x18 ;  /* 0x0000000506057291 */ /* 0x000fe2000f8ec0ff */
[----:B------:R-:W-:Y:S01]  /*0270*/  IMAD.SHL.U32 R0, R0, 0x20, RZ ;  /* 0x0000002000007824 */ /* 0x000fe200078e00ff */
[----:B------:R-:W-:-:S04]  /*0280*/  SHF.L.U32 R3, R4, R3, RZ ;  /* 0x0000000304037219 */ /* 0x000fc800000006ff */
[----:B------:R-:W-:-:S05]  /*0290*/  LOP3.LUT R2, R3, R2, RZ, 0xfc, !PT ;  /* 0x0000000203027212 */ /* 0x000fca00078efcff */
[----:B------:R1:W-:Y:S04]  /*02a0*/  ATOMS.OR RZ, [UR5], R2 ;  /* 0x00000002ffff798c */ /* 0x0003e8000b000005 */
[----:B------:R1:W-:Y:S01]  /*02b0*/  STS [UR4], R0 ;  /* 0x00000000ff007988 */ /* 0x0003e20008000804 */
[----:B------:R-:W-:Y:S05]  /*02c0*/  BRA `(.L_x_2) ;  /* 0x0000000000107947 */ /* 0x000fea0003800000 */
.L_x_1:
[----:B------:R-:W-:Y:S01]  /*02d0*/  IMAD.MOV.U32 R0, RZ, RZ, -0x1 ;  /* 0xffffffffff007424 */ /* 0x000fe200078e00ff */
[----:B------:R-:W-:-:S04]  /*02e0*/  MOV R2, 0x310 ;  /* 0x0000031000027802 */ /* 0x000fc80000000f00 */
[----:B------:R1:W-:Y:S03]  /*02f0*/  STS [UR4], R0 ;  /* 0x00000000ff007988 */ /* 0x0003e60008000804 */
[----:B01----:R-:W-:Y:S05]  /*0300*/  CALL.REL.NOINC `($__internal_1_$__cuda_sm10x_tcgen05_guardrail_trap_phase_invalid_during_alloc) ;  /* 0x0000005c00c07944 */ /* 0x003fea0003c00000 */
.L_x_2:
[----:B------:R-:W-:Y:S05]  /*0310*/  WARPSYNC.ALL ;  /* 0x0000000000007948 */ /* 0x000fea0003800000 */
[----:B------:R-:W-:Y:S01]  /*0320*/  NOP ;  /* 0x0000000000007918 */ /* 0x000fe20000000000 */
.L_x_0:
[----:B------:R-:W2:Y:S01]  /*0330*/  LDC.64 R24, c[0x0][0x398] ;  /* 0x0000e600ff187b82 */ /* 0x000ea20000000a00 */
[----:B------:R-:W3:Y:S01]  /*0340*/  S2R R5, SR_CTAID.X ;  /* 0x0000000000057919 */ /* 0x000ee20000002500 */
[----:B------:R-:W-:Y:S01]  /*0350*/  UMOV UR9, 0x400 ;  /* 0x0000040000097882 */ /* 0x000fe20000000000 */
[--C-:B------:R-:W-:Y:S01]  /*0360*/  SHF.R.U32.HI R50, RZ, 0x5, R112.reuse ;  /* 0x00000005ff327819 */ /* 0x100fe20000011670 */
[----:B------:R-:W-:Y:S01]  /*0370*/  UMOV UR6, 0x1 ;  /* 0x0000000100067882 */ /* 0x000fe20000000000 */
[----:B------:R-:W-:Y:S01]  /*0380*/  SHF.R.U32.HI R104, RZ, 0x7, R112 ;  /* 0x00000007ff687819 */ /* 0x000fe20000011670 */
[----:B------:R-:W4:Y:S01]  /*0390*/  LDCU.128 UR12, c[0x0][0x380] ;  /* 0x00007000ff0c77ac */ /* 0x000f220008000c00 */
[----:B------:R-:W-:Y:S01]  /*03a0*/  LOP3.LUT R105, R112, 0xff, RZ, 0xc0, !PT ;  /* 0x000000ff70697812 */ /* 0x000fe200078ec0ff */
[----:B------:R-:W5:Y:S01]  /*03b0*/  S2UR UR4, SR_CgaCtaId ;  /* 0x00000000000479c3 */ /* 0x000f620000008800 */
[----:B------:R-:W-:Y:S02]  /*03c0*/  SGXT.U32 R104, R104, 0x1 ;  /* 0x000000016868781a */ /* 0x000fe40000000000 */
[----:B------:R-:W-:-:S02]  /*03d0*/  PRMT R169, RZ, 0x7610, R169 ;  /* 0x00007610ffa97816 */ /* 0x000fc400000000a9 */
[C---:B------:R-:W-:Y:S02]  /*03e0*/  LOP3.LUT R155, R104.reuse, 0x8, RZ, 0xfc, !PT ;  /* 0x00000008689b7812 */ /* 0x040fe400078efcff */
[----:B------:R-:W-:Y:S01]  /*03f0*/  LOP3.LUT R153, R104, 0xa, RZ, 0xfc, !PT ;  /* 0x0000000a68997812 */ /* 0x000fe200078efcff */
[----:B------:R-:W1:Y:S02]  /*0400*/  LDC.64 R12, c[0x0][0x3a8] ;  /* 0x0000ea00ff0c7b82 */ /* 0x000e640000000a00 */
[----:B-12---:R-:W-:Y:S01]  /*0410*/  VIADD R0, R25, 0x3f ;  /* 0x0000003f19007836 */ /* 0x006fe20000000000 */
[----:B------:R-:W-:-:S04]  /*0420*/  IABS R18, R25 ;  /* 0x0000001900127213 */ /* 0x000fc80000000000 */
[----:B------:R-:W-:Y:S01]  /*0430*/  SHF.R.S32.HI R3, RZ, 0x1f, R0 ;  /* 0x0000001fff037819 */ /* 0x000fe20000011400 */
[----:B-----5:R-:W-:-:S03]  /*0440*/  ULEA UR9, UR4, UR9, 0x18 ;  /* 0x0000000904097291 */ /* 0x020fc6000f8ec0ff */
[----:B------:R-:W-:Y:S02]  /*0450*/  LEA.HI R3, R3, R0, RZ, 0x6 ;  /* 0x0000000003037211 */ /* 0x000fe400078f30ff */
[----:B---3--:R-:W-:Y:S01]  /*0460*/  IABS R8, R5 ;  /* 0x0000000500087213 */ /* 0x008fe20000000000 */
[----:B------:R-:W-:Y:S01]  /*0470*/  UIADD3 UR11, UPT, UPT, UR9, 0xc000, URZ ;  /* 0x0000c000090b7890 */ /* 0x000fe2000fffe0ff */
[----:B------:R-:W-:Y:S01]  /*0480*/  SHF.R.S32.HI R3, RZ, 0x6, R3 ;  /* 0x00000006ff037819 */ /* 0x000fe20000011403 */
[----:B------:R-:W-:-:S04]  /*0490*/  IMAD R17, R104, R12, RZ ;  /* 0x0000000c68117224 */ /* 0x000fc800078e02ff */
[----:B------:R-:W-:Y:S02]  /*04a0*/  IMAD.SHL.U32 R4, R3, 0x8, RZ ;  /* 0x0000000803047824 */ /* 0x000fe400078e00ff */
[----:B------:R-:W-:-:S03]  /*04b0*/  IMAD R31, R12, 0x2, R17 ;  /* 0x000000020c1f7824 */ /* 0x000fc600078e0211 */
[-C--:B------:R-:W-:Y:S01]  /*04c0*/  IABS R7, R4.reuse ;  /* 0x0000000400077213 */ /* 0x080fe20000000000 */
[C---:B------:R-:W-:Y:S01]  /*04d0*/  IMAD R33, R12.reuse, 0x2, R31 ;  /* 0x000000020c217824 */ /* 0x040fe200078e021f */
[----:B------:R-:W-:Y:S02]  /*04e0*/  IABS R10, R4 ;  /* 0x00000004000a7213 */ /* 0x000fe40000000000 */
[----:B------:R-:W1:Y:S01]  /*04f0*/  I2F.RP R0, R7 ;  /* 0x0000000700007306 */ /* 0x000e620000209400 */
[----:B------:R-:W-:-:S04]  /*0500*/  IMAD R35, R12, 0x2, R33 ;  /* 0x000000020c237824 */ /* 0x000fc800078e0221 */
[----:B------:R-:W-:-:S04]  /*0510*/  IMAD R67, R12, 0x2, R35 ;  /* 0x000000020c437824 */ /* 0x000fc800078e0223 */
[----:B------:R-:W-:-:S04]  /*0520*/  IMAD R63, R12, 0x2, R67 ;  /* 0x000000020c3f7824 */ /* 0x000fc800078e0243 */
[C---:B------:R-:W-:Y:S01]  /*0530*/  IMAD R61, R12.reuse, 0x2, R63 ;  /* 0x000000020c3d7824 */ /* 0x040fe200078e023f */
[----:B-1----:R-:W1:Y:S03]  /*0540*/  MUFU.RCP R0, R0 ;  /* 0x0000000000007308 */ /* 0x002e660000001000 */
[----:B------:R-:W-:-:S04]  /*0550*/  IMAD R59, R12, 0x2, R61 ;  /* 0x000000020c3b7824 */ /* 0x000fc800078e023d */
[----:B------:R-:W-:-:S04]  /*0560*/  IMAD R57, R12, 0x2, R59 ;  /* 0x000000020c397824 */ /* 0x000fc800078e023b */
[----:B------:R-:W-:Y:S02]  /*0570*/  IMAD R55, R12, 0x2, R57 ;  /* 0x000000020c377824 */ /* 0x000fe400078e0239 */
[----:B-1----:R-:W-:Y:S02]  /*0580*/  VIADD R2, R0, 0xffffffe ;  /* 0x0ffffffe00027836 */ /* 0x002fe40000000000 */
[----:B------:R-:W-:Y:S02]  /*0590*/  IMAD.MOV R0, RZ, RZ, -R10 ;  /* 0x000000ffff007224 */ /* 0x000fe400078e0a0a */
[----:B------:R1:W2:Y:S02]  /*05a0*/  F2I.FTZ.U32.TRUNC.NTZ R3, R2 ;  /* 0x0000000200037305 */ /* 0x0002a4000021f000 */
[----:B-1----:R-:W-:Y:S02]  /*05b0*/  IMAD.MOV.U32 R2, RZ, RZ, RZ ;  /* 0x000000ffff027224 */ /* 0x002fe400078e00ff */
[----:B--2---:R-:W-:-:S04]  /*05c0*/  IMAD.MOV R6, RZ, RZ, -R3 ;  /* 0x000000ffff067224 */ /* 0x004fc800078e0a03 */
[----:B------:R-:W-:Y:S02]  /*05d0*/  IMAD R9, R6, R7, RZ ;  /* 0x0000000706097224 */ /* 0x000fe400078e02ff */
[----:B------:R-:W-:Y:S02]  /*05e0*/  IMAD.MOV.U32 R6, RZ, RZ, R8 ;  /* 0x000000ffff067224 */ /* 0x000fe400078e0008 */
[----:B------:R-:W-:-:S06]  /*05f0*/  IMAD.HI.U32 R3, R3, R9, R2 ;  /* 0x0000000903037227 */ /* 0x000fcc00078e0002 */
[----:B------:R-:W-:-:S04]  /*0600*/  IMAD.HI.U32 R3, R3, R6, RZ ;  /* 0x0000000603037227 */ /* 0x000fc800078e00ff */
[----:B------:R-:W-:Y:S01]  /*0610*/  IMAD R0, R3, R0, R6 ;  /* 0x0000000003007224 */ /* 0x000fe200078e0206 */
[----:B------:R-:W-:Y:S04]  /*0620*/  BAR.SYNC.DEFER_BLOCKING 0x0 ;  /* 0x0000000000007b1d */ /* 0x000fe80000010000 */
[----:B------:R-:W-:-:S13]  /*0630*/  ISETP.GT.U32.AND P2, PT, R7, R0, PT ;  /* 0x000000000700720c */ /* 0x000fda0003f44070 */
[----:B------:R-:W-:Y:S02]  /*0640*/  @!P2 IMAD.IADD R0, R0, 0x1, -R7 ;  /* 0x000000010000a824 */ /* 0x000fe400078e0a07 */
[----:B------:R-:W-:Y:S01]  /*0650*/  @!P2 VIADD R3, R3, 0x1 ;  /* 0x000000010303a836 */ /* 0x000fe20000000000 */
[----:B------:R-:W-:Y:S02]  /*0660*/  ISETP.NE.AND P2, PT, R4, RZ, PT ;  /* 0x000000ff0400720c */ /* 0x000fe40003f45270 */
[----:B------:R-:W-:Y:S02]  /*0670*/  ISETP.GE.U32.AND P0, PT, R0, R7, PT ;  /* 0x000000070000720c */ /* 0x000fe40003f06070 */
[----:B------:R-:W-:-:S04]  /*0680*/  LOP3.LUT R0, R5, R4, RZ, 0x3c, !PT ;  /* 0x0000000405007212 */ /* 0x000fc800078e3cff */
[----:B------:R-:W-:Y:S01]  /*0690*/  ISETP.GE.AND P3, PT, R0, RZ, PT ;  /* 0x000000ff0000720c */ /* 0x000fe20003f66270 */
[----:B------:R-:W-:-:S06]  /*06a0*/  VIADD R0, R24, 0x7f ;  /* 0x0000007f18007836 */ /* 0x000fcc0000000000 */
[----:B------:R-:W-:-:S04]  /*06b0*/  @P0 VIADD R3, R3, 0x1 ;  /* 0x0000000103030836 */ /* 0x000fc80000000000 */
[----:B------:R-:W-:Y:S01]  /*06c0*/  IMAD.MOV.U32 R2, RZ, RZ, R3 ;  /* 0x000000ffff027224 */ /* 0x000fe200078e0003 */
[----:B------:R-:W-:-:S03]  /*06d0*/  SHF.R.S32.HI R3, RZ, 0x1f, R0 ;  /* 0x0000001fff037819 */ /* 0x000fc60000011400 */
[----:B------:R-:W-:Y:S01]  /*06e0*/  @!P3 IMAD.MOV R2, RZ, RZ, -R2 ;  /* 0x000000ffff02b224 */ /* 0x000fe200078e0a02 */
[----:B------:R-:W-:Y:S02]  /*06f0*/  @!P2 LOP3.LUT R2, RZ, R4, RZ, 0x33, !PT ;  /* 0x00000004ff02a212 */ /* 0x000fe400078e33ff */
[----:B------:R-:W-:-:S03]  /*0700*/  LEA.HI R3, R3, R0, RZ, 0x7 ;  /* 0x0000000003037211 */ /* 0x000fc600078f38ff */
[----:B------:R-:W-:Y:S02]  /*0710*/  IMAD.SHL.U32 R6, R2, 0x8, RZ ;  /* 0x0000000802067824 */ /* 0x000fe400078e00ff */
[----:B------:R-:W-:-:S03]  /*0720*/  IMAD.MOV R2, RZ, RZ, -R2 ;  /* 0x000000ffff027224 */ /* 0x000fc600078e0a02 */
[----:B------:R-:W-:Y:S01]  /*0730*/  LEA.HI.SX32 R3, R3, -R6, 0x19 ;  /* 0x8000000603037211 */ /* 0x000fe200078fcaff */
[----:B------:R-:W-:-:S03]  /*0740*/  IMAD R8, R4, R2, R5 ;  /* 0x0000000204087224 */ /* 0x000fc600078e0205 */
[----:B------:R-:W-:-:S04]  /*0750*/  VIMNMX R11, PT, PT, R3, 0x8, PT ;  /* 0x00000008030b7848 */ /* 0x000fc80003fe0100 */
[-C--:B------:R-:W-:Y:S02]  /*0760*/  IABS R7, R11.reuse ;  /* 0x0000000b00077213 */ /* 0x080fe40000000000 */
[----:B------:R-:W-:Y:S02]  /*0770*/  IABS R4, R11 ;  /* 0x0000000b00047213 */ /* 0x000fe40000000000 */
[----:B------:R-:W1:Y:S08]  /*0780*/  I2F.RP R0, R7 ;  /* 0x0000000700007306 */ /* 0x000e700000209400 */
[----:B-1----:R-:W1:Y:S02]  /*0790*/  MUFU.RCP R0, R0 ;  /* 0x0000000000007308 */ /* 0x002e640000001000 */
[----:B-1----:R-:W-:-:S02]  /*07a0*/  VIADD R3, R0, 0xffffffe ;  /* 0x0ffffffe00037836 */ /* 0x002fc40000000000 */
[----:B------:R-:W-:-:S04]  /*07b0*/  IMAD.MOV R0, RZ, RZ, -R4 ;  /* 0x000000ffff007224 */ /* 0x000fc800078e0a04 */
[----:B------:R-:W1:Y:S02]  /*07c0*/  F2I.FTZ.U32.TRUNC.NTZ R3, R3 ;  /* 0x0000000300037305 */ /* 0x000e64000021f000 */
[----:B-1----:R-:W-:-:S04]  /*07d0*/  IMAD.MOV R9, RZ, RZ, -R3 ;  /* 0x000000ffff097224 */ /* 0x002fc800078e0a03 */
[----:B------:R-:W-:Y:S01]  /*07e0*/  IMAD.MOV.U32 R2, RZ, RZ, R9 ;  /* 0x000000ffff027224 */ /* 0x000fe200078e0009 */
[----:B------:R-:W-:-:S03]  /*07f0*/  IABS R9, R8 ;  /* 0x0000000800097213 */ /* 0x000fc60000000000 */
[----:B------:R-:W-:Y:S02]  /*0800*/  IMAD R5, R2, R7, RZ ;  /* 0x0000000702057224 */ /* 0x000fe400078e02ff */
[----:B------:R-:W-:-:S04]  /*0810*/  IMAD.MOV.U32 R2, RZ, RZ, RZ ;  /* 0x000000ffff027224 */ /* 0x000fc800078e00ff */
[----:B------:R-:W-:Y:S01]  /*0820*/  IMAD.HI.U32 R2, R3, R5, R2 ;  /* 0x0000000503027227 */ /* 0x000fe200078e0002 */
[----:B------:R-:W-:-:S05]  /*0830*/  IABS R3, R24 ;  /* 0x0000001800037213 */ /* 0x000fca0000000000 */
[----:B------:R-:W-:-:S04]  /*0840*/  IMAD.HI.U32 R2, R2, R9, RZ ;  /* 0x0000000902027227 */ /* 0x000fc800078e00ff */
[----:B------:R-:W-:Y:S02]  /*0850*/  IMAD R0, R2, R0, R9 ;  /* 0x0000000002007224 */ /* 0x000fe400078e0209 */
[----:B------:R-:W-:-:S03]  /*0860*/  IMAD.MOV.U32 R9, RZ, RZ, R3 ;  /* 0x000000ffff097224 */ /* 0x000fc600078e0003 */
[----:B------:R-:W-:Y:S01]  /*0870*/  ISETP.GT.U32.AND P2, PT, R7, R0, PT ;  /* 0x000000000700720c */ /* 0x000fe20003f44070 */
[----:B------:R-:W1:-:S12]  /*0880*/  I2F.RP R4, R9 ;  /* 0x0000000900047306 */ /* 0x000e580000209400 */
[----:B------:R-:W-:Y:S02]  /*0890*/  @!P2 IMAD.IADD R0, R0, 0x1, -R7 ;  /* 0x000000010000a824 */ /* 0x000fe400078e0a07 */
[----:B------:R-:W-:Y:S01]  /*08a0*/  @!P2 VIADD R2, R2, 0x1 ;  /* 0x000000010202a836 */ /* 0x000fe20000000000 */
[----:B-1----:R-:W1:Y:S01]  /*08b0*/  MUFU.RCP R4, R4 ;  /* 0x0000000400047308 */ /* 0x002e620000001000 */
[----:B------:R-:W-:Y:S02]  /*08c0*/  ISETP.NE.AND P2, PT, R11, RZ, PT ;  /* 0x000000ff0b00720c */ /* 0x000fe40003f45270 */
[----:B------:R-:W-:Y:S02]  /*08d0*/  ISETP.GE.U32.AND P0, PT, R0, R7, PT ;  /* 0x000000070000720c */ /* 0x000fe40003f06070 */
[----:B------:R-:W-:-:S04]  /*08e0*/  LOP3.LUT R0, R8, R11, RZ, 0x3c, !PT ;  /* 0x0000000b08007212 */ /* 0x000fc800078e3cff */
[----:B------:R-:W-:-:S07]  /*08f0*/  ISETP.GE.AND P3, PT, R0, RZ, PT ;  /* 0x000000ff0000720c */ /* 0x000fce0003f66270 */
[----:B------:R-:W-:-:S04]  /*0900*/  @P0 VIADD R2, R2, 0x1 ;  /* 0x0000000102020836 */ /* 0x000fc80000000000 */
[----:B------:R-:W-:Y:S02]  /*0910*/  IMAD.MOV.U32 R103, RZ, RZ, R2 ;  /* 0x000000ffff677224 */ /* 0x000fe400078e0002 */
[----:B-1----:R-:W-:Y:S02]  /*0920*/  VIADD R2, R4, 0xffffffe ;  /* 0x0ffffffe04027836 */ /* 0x002fe40000000000 */
[----:B------:R-:W-:Y:S01]  /*0930*/  @!P3 IMAD.MOV R103, RZ, RZ, -R103 ;  /* 0x000000ffff67b224 */ /* 0x000fe200078e0a67 */
[----:B------:R-:W-:Y:S01]  /*0940*/  @!P2 LOP3.LUT R103, RZ, R11, RZ, 0x33, !PT ;  /* 0x0000000bff67a212 */ /* 0x000fe200078e33ff */
[----:B------:R1:W2:Y:S04]  /*0950*/  F2I.FTZ.U32.TRUNC.NTZ R3, R2 ;  /* 0x0000000200037305 */ /* 0x0002a8000021f000 */
[----:B------:R-:W-:-:S02]  /*0960*/  IMAD.MOV R0, RZ, RZ, -R103 ;  /* 0x000000ffff007224 */ /* 0x000fc400078e0a67 */
[----:B------:R-:W-:Y:S02]  /*0970*/  IMAD.SHL.U32 R103, R103, 0x40, RZ ;  /* 0x0000004067677824 */ /* 0x000fe400078e00ff */
[----:B------:R-:W3:Y:S01]  /*0980*/  I2F.RP R4, R18 ;  /* 0x0000001200047306 */ /* 0x000ee20000209400 */
[----:B------:R-:W-:Y:S02]  /*0990*/  IMAD R0, R11, R0, R8 ;  /* 0x000000000b007224 */ /* 0x000fe400078e0208 */
[----:B-1----:R-:W-:Y:S01]  /*09a0*/  IMAD.MOV.U32 R2, RZ, RZ, RZ ;  /* 0x000000ffff027224 */ /* 0x002fe200078e00ff */
[----:B------:R-:W1:Y:S01]  /*09b0*/  LDS R8, [UR9] ;  /* 0x00000009ff087984 */ /* 0x000e620008000800 */
[----:B------:R-:W-:Y:S01]  /*09c0*/  IMAD.IADD R5, R6, 0x1, R0 ;  /* 0x0000000106057824 */ /* 0x000fe200078e0200 */
[----:B------:R-:W-:Y:S01]  /*09d0*/  LOP3.LUT R0, R112, 0x7f, RZ, 0xc0, !PT ;  /* 0x0000007f70007812 */ /* 0x000fe200078ec0ff */
[----:B--2---:R-:W-:-:S04]  /*09e0*/  IMAD.MOV R7, RZ, RZ, -R3 ;  /* 0x000000ffff077224 */ /* 0x004fc800078e0a03 */
[----:B------:R-:W-:Y:S02]  /*09f0*/  IMAD.MOV.U32 R6, RZ, RZ, R7 ;  /* 0x000000ffff067224 */ /* 0x000fe400078e0007 */
[----:B------:R-:W-:Y:S02]  /*0a00*/  IMAD R102, R5, 0x80, R0 ;  /* 0x0000008005667824 */ /* 0x000fe400078e0200 */
[----:B------:R-:W-:Y:S01]  /*0a10*/  IMAD R5, R6, R9, RZ ;  /* 0x0000000906057224 */ /* 0x000fe200078e02ff */
[----:B---3--:R-:W2:Y:S02]  /*0a20*/  MUFU.RCP R4, R4 ;  /* 0x0000000400047308 */ /* 0x008ea40000001000 */
[----:B------:R-:W-:Y:S01]  /*0a30*/  IABS R6, R102 ;  /* 0x0000006600067213 */ /* 0x000fe20000000000 */
[----:B------:R-:W-:Y:S01]  /*0a40*/  IMAD.HI.U32 R2, R3, R5, R2 ;  /* 0x0000000503027227 */ /* 0x000fe200078e0002 */
[----:B------:R-:W-:Y:S01]  /*0a50*/  BAR.SYNC.DEFER_BLOCKING 0x0 ;  /* 0x0000000000007b1d */ /* 0x000fe20000010000 */
[----:B------:R-:W-:-:S04]  /*0a60*/  ISETP.GE.AND P2, PT, R102, RZ, PT ;  /* 0x000000ff6600720c */ /* 0x000fc80003f46270 */
[----:B------:R-:W-:-:S04]  /*0a70*/  IMAD.HI.U32 R2, R2, R6, RZ ;  /* 0x0000000602027227 */ /* 0x000fc800078e00ff */
[----:B------:R-:W-:-:S04]  /*0a80*/  IMAD.MOV R2, RZ, RZ, -R2 ;  /* 0x000000ffff027224 */ /* 0x000fc800078e0a02 */
[C---:B------:R-:W-:Y:S02]  /*0a90*/  IMAD R6, R9.reuse, R2, R6 ;  /* 0x0000000209067224 */ /* 0x040fe400078e0206 */
[----:B--2---:R-:W-:Y:S02]  /*0aa0*/  VIADD R2, R4, 0xffffffe ;  /* 0x0ffffffe04027836 */ /* 0x004fe40000000000 */
[----:B------:R-:W-:Y:S01]  /*0ab0*/  IMAD.SHL.U32 R4, R50, 0x200000, RZ ;  /* 0x0020000032047824 */ /* 0x000fe200078e00ff */
[----:B------:R-:W-:Y:S01]  /*0ac0*/  ISETP.GT.U32.AND P0, PT, R9, R6, PT ;  /* 0x000000060900720c */ /* 0x000fe20003f04070 */
[----:B------:R2:W3:Y:S03]  /*0ad0*/  F2I.FTZ.U32.TRUNC.NTZ R3, R2 ;  /* 0x0000000200037305 */ /* 0x0004e6000021f000 */
[----:B------:R-:W-:Y:S02]  /*0ae0*/  LOP3.LUT R4, R4, 0x600000, RZ, 0xc0, !PT ;  /* 0x0060000004047812 */ /* 0x000fe400078ec0ff */
[----:B-1----:R-:W-:-:S02]  /*0af0*/  R2UR UR8, R8 ;  /* 0x00000000080872ca */ /* 0x002fc400000e0000 */
[----:B------:R-:W-:Y:S02]  /*0b00*/  R2UR UR5, R4 ;  /* 0x00000000040572ca */ /* 0x000fe400000e0000 */
[----:B--2---:R-:W-:-:S03]  /*0b10*/  SHF.R.U32.HI R2, RZ, 0x6, R112 ;  /* 0x00000006ff027819 */ /* 0x004fc60000011670 */
[----:B------:R-:W-:Y:S01]  /*0b20*/  @!P0 IMAD.IADD R6, R6, 0x1, -R9 ;  /* 0x0000000106068824 */ /* 0x000fe200078e0a09 */
[----:B------:R-:W-:Y:S01]  /*0b30*/  SGXT.U32 R4, R2, 0x2 ;  /* 0x000000020204781a */ /* 0x000fe20000000000 */
[----:B------:R-:W-:Y:S02]  /*0b40*/  IMAD.MOV.U32 R2, RZ, RZ, RZ ;  /* 0x000000ffff027224 */ /* 0x000fe400078e00ff */
[--C-:B---3--:R-:W-:Y:S01]  /*0b50*/  IMAD.MOV R19, RZ, RZ, -R3.reuse ;  /* 0x000000ffff137224 */ /* 0x108fe200078e0a03 */
[----:B------:R-:W-:Y:S02]  /*0b60*/  ISETP.GT.U32.AND P0, PT, R9, R6, PT ;  /* 0x000000060900720c */ /* 0x000fe40003f04070 */
[----:B------:R-:W-:Y:S01]  /*0b70*/  LOP3.LUT R21, R103, R4, RZ, 0xfc, !PT ;  /* 0x0000000467157212 */ /* 0x000fe200078efcff */
[----:B------:R-:W-:Y:S01]  /*0b80*/  IMAD R19, R19, R18, RZ ;  /* 0x0000001213137224 */ /* 0x000fe200078e02ff */
[----:B------:R-:W1:Y:S02]  /*0b90*/  LDC.64 R4, c[0x0][0x3a0] ;  /* 0x0000e800ff047b82 */ /* 0x000e640000000a00 */
[----:B------:R-:W-:Y:S01]  /*0ba0*/  LOP3.LUT R32, R21, 0x4, RZ, 0xfc, !PT ;  /* 0x0000000415207812 */ /* 0x000fe200078efcff */
[----:B------:R-:W-:Y:S01]  /*0bb0*/  IMAD.HI.U32 R19, R3, R19, R2 ;  /* 0x0000001303137227 */ /* 0x000fe200078e0002 */
[----:B------:R-:W-:-:S02]  /*0bc0*/  IABS R23, R21 ;  /* 0x0000001500177213 */ /* 0x000fc40000000000 */
[----:B------:R-:W-:Y:S01]  /*0bd0*/  IABS R27, R32 ;  /* 0x00000020001b7213 */ /* 0x000fe20000000000 */
[----:B------:R-:W-:Y:S02]  /*0be0*/  IMAD.SHL.U32 R2, R50, 0x8, RZ ;  /* 0x0000000832027824 */ /* 0x000fe400078e00ff */
[----:B------:R-:W-:Y:S01]  /*0bf0*/  @!P0 IMAD.IADD R6, R6, 0x1, -R9 ;  /* 0x0000000106068824 */ /* 0x000fe200078e0a09 */
[----:B------:R-:W-:Y:S01]  /*0c00*/  ISETP.NE.AND P0, PT, R24, RZ, PT ;  /* 0x000000ff1800720c */ /* 0x000fe20003f05270 */
[----:B------:R-:W-:Y:S01]  /*0c10*/  IMAD.HI.U32 R3, R19, R27, RZ ;  /* 0x0000001b13037227 */ /* 0x000fe200078e00ff */
[----:B------:R-:W-:-:S03]  /*0c20*/  LOP3.LUT R7, R2, 0x20, RZ, 0xc0, !PT ;  /* 0x0000002002077812 */ /* 0x000fc600078ec0ff */
[----:B------:R-:W-:Y:S01]  /*0c30*/  IMAD.HI.U32 R2, R19, R23, RZ ;  /* 0x0000001713027227 */ /* 0x000fe200078e00ff */
[----:B------:R-:W-:-:S03]  /*0c40*/  R2UR UR10, R7 ;  /* 0x00000000070a72ca */ /* 0x000fc600000e0000 */
[----:B------:R-:W-:Y:S01]  /*0c50*/  @!P2 IMAD.MOV R6, RZ, RZ, -R6 ;  /* 0x000000ffff06a224 */ /* 0x000fe200078e0a06 */
[----:B------:R-:W-:Y:S01]  /*0c60*/  ISETP.NE.U32.AND P2, PT, R105, RZ, PT ;  /* 0x000000ff6900720c */ /* 0x000fe20003f45070 */
[----:B------:R-:W-:Y:S02]  /*0c70*/  IMAD.MOV R2, RZ, RZ, -R2 ;  /* 0x000000ffff027224 */ /* 0x000fe400078e0a02 */
[----:B------:R-:W-:Y:S01]  /*0c80*/  @!P0 LOP3.LUT R6, RZ, R24, RZ, 0x33, !PT ;  /* 0x00000018ff068212 */ /* 0x000fe200078e33ff */
[----:B-1----:R-:W-:Y:S02]  /*0c90*/  VIADD R106, R4, 0x3f ;  /* 0x0000003f046a7836 */ /* 0x002fe40000000000 */
[----:B------:R-:W-:Y:S02]  /*0ca0*/  IMAD.MOV R3, RZ, RZ, -R3 ;  /* 0x000000ffff037224 */ /* 0x000fe400078e0a03 */
[C---:B------:R-:W-:Y:S01]  /*0cb0*/  IMAD R23, R18.reuse, R2, R23 ;  /* 0x0000000212177224 */ /* 0x040fe200078e0217 */
[----:B------:R-:W-:Y:S01]  /*0cc0*/  UIADD3 UR10, UPT, UPT, UR10, UR5, UR8 ;  /* 0x000000050a0a7290 */ /* 0x000fe2000fffe008 */
[----:B------:R-:W-:Y:S01]  /*0cd0*/  IMAD R27, R18, R3, R27 ;  /* 0x00000003121b7224 */ /* 0x000fe200078e021b */
[----:B------:R-:W-:Y:S01]  /*0ce0*/  ISETP.GT.AND P0, PT, R106, 0x3f, PT ;  /* 0x0000003f6a00780c */ /* 0x000fe20003f04270 */
[----:B------:R-:W-:Y:S01]  /*0cf0*/  IMAD R52, R6, R5, RZ ;  /* 0x0000000506347224 */ /* 0x000fe200078e02ff */
[----:B----4-:R-:W-:Y:S11]  /*0d00*/  @P1 BRA `(.L_x_5) ;  /* 0x0000000000181947 */ /* 0x010ff60003800000 */
[----:B------:R-:W-:Y:S01]  /*0d10*/  ELECT P3, URZ, PT ;  /* 0x0000000000ff782f */ /* 0x000fe20003860000 */
[----:B------:R-:W-:Y:S01]  /*0d20*/  IMAD.MOV.U32 R2, RZ, RZ, 0x1 ;  /* 0x00000001ff027424 */ /* 0x000fe200078e00ff */
[----:B------:R-:W-:Y:S01]  /*0d30*/  UMOV UR5, 0x40 ;  /* 0x0000004000057882 */ /* 0x000fe20000000000 */
[----:B------:R-:W-:Y:S01]  /*0d40*/  UVIRTCOUNT.DEALLOC.SMPOOL 0x80 ;  /* 0x000000800000784c */ /* 0x000fe20000000000 */
[----:B------:R-:W-:-:S09]  /*0d50*/  ULEA UR5, UR4, UR5, 0x18 ;  /* 0x0000000504057291 */ /* 0x000fd2000f8ec0ff */
[----:B------:R1:W-:Y:S03]  /*0d60*/  @P3 STS.U8 [UR5], R2 ;  /* 0x00000002ff003988 */ /* 0x0003e60008000005 */
.L_x_5:
[----:B------:R-:W-:Y:S01]  /*0d70*/  STTM.x32 tmem[UR10], RZ ;  /* 0x000000ff000079ed */ /* 0x000fe200082c000a */
[----:B------:R-:W2:Y:S02]  /*0d80*/  FENCE.VIEW.ASYNC.T ;  /* 0x00000000000073c6 */ /* 0x000ea40000000200 */
[----:B--2---:R-:W-:Y:S01]  /*0d90*/  VOTEU.ALL UP0, P2 ;  /* 0x0000000000ff7886 */ /* 0x004fe20001000000 */
[----:B------:R-:W-:Y:S01]  /*0da0*/  VOTEU.ALL UP1, P2 ;  /* 0x0000000000ff7886 */ /* 0x000fe20001020000 */
[----:B------:R-:W-:Y:S01]  /*0db0*/  IMAD R53, R12, 0x2, R55 ;  /* 0x000000020c357824 */ /* 0x000fe200078e0237 */
[----:B------:R-:W-:Y:S01]  /*0dc0*/  ISETP.LT.AND P4, PT, R155, R4, P0 ;  /* 0x000000049b00720c */ /* 0x000fe20000781270 */
[----:B------:R-:W-:Y:S01]  /*0dd0*/  IMAD.SHL.U32 R100, R52, 0x2, RZ ;  /* 0x0000000234647824 */ /* 0x000fe200078e00ff */
[----:B------:R-:W-:-:S04]  /*0de0*/  @!UP0 UIADD3 UR4, UPT, UPT, -UR6, 0x100000, URZ ;  /* 0x0010000006048890 */ /* 0x000fc8000fffe1ff */
[----:B------:R-:W-:Y:S02]  /*0df0*/  @!UP0 USHF.L.U32 UR5, UR4, 0xb, URZ ;  /* 0x0000000b04058899 */ /* 0x000fe400080006ff */
[----:B------:R-:W-:Y:S01]  /*0e00*/  @!UP0 USHF.L.U32 UR4, UR4, 0x1, URZ ;  /* 0x0000000104048899 */ /* 0x000fe200080006ff */
[----:B------:R-:W-:Y:S01]  /*0e10*/  BAR.SYNC.DEFER_BLOCKING 0x0 ;  /* 0x0000000000007b1d */ /* 0x000fe20000010000 */
[----:B------:R-:W-:Y:S01]  /*0e20*/  IMAD R51, R12, 0x2, R53 ;  /* 0x000000020c337824 */ /* 0x000fe200078e0235 */
[----:B------:R-:W-:Y:S02]  /*0e30*/  ISETP.LT.AND P3, PT, R153, R4, P0 ;  /* 0x000000049900720c */ /* 0x000fe40000761270 */
[----:B------:R-:W-:Y:S01]  /*0e40*/  IADD3 R22, P5, PT, R100, UR12, RZ ;  /* 0x0000000c64167c10 */ /* 0x000fe2000ffbe0ff */
[----:B------:R-:W-:-:S03]  /*0e50*/  IMAD R5, R12, 0x2, R51 ;  /* 0x000000020c057824 */ /* 0x000fc600078e0233 */
[----:B------:R-:W-:Y:S01]  /*0e60*/  LEA.HI.X.SX32 R20, R52, UR13, 0x1, P5 ;  /* 0x0000000d34147c11 */ /* 0x000fe2000a8f0eff */
[----:B------:R-:W-:Y:S01]  /*0e70*/  IMAD R11, R12, 0x2, R5 ;  /* 0x000000020c0b7824 */ /* 0x000fe200078e0205 */
[----:B-1----:R-:W-:-:S03]  /*0e80*/  LEA R2, P5, R67, R22, 0x1 ;  /* 0x0000001643027211 */ /* 0x002fc600078a08ff */
[C---:B------:R-:W-:Y:S01]  /*0e90*/  IMAD R29, R12.reuse, 0x2, R11 ;  /* 0x000000020c1d7824 */ /* 0x040fe200078e020b */
[----:B------:R-:W-:Y:S01]  /*0ea0*/  LEA.HI.X.SX32 R3, R67, R20, 0x1, P5 ;  /* 0x0000001443037211 */ /* 0x000fe200028f0eff */
[----:B------:R-:W1:Y:S02]  /*0eb0*/  FENCE.VIEW.ASYNC.S ;  /* 0x00000000000073c6 */ /* 0x000e640000000000 */
[----:B-1----:R1:W2:Y:S02]  /*0ec0*/  @!UP1 SYNCS.EXCH.64 URZ, [UR11], UR4 ;  /* 0x000000040bff95b2 */ /* 0x0022a40008000100 */
[----:B--2---:R-:W-:Y:S01]  /*0ed0*/  BAR.SYNC.DEFER_BLOCKING 0x0 ;  /* 0x0000000000007b1d */ /* 0x004fe20000010000 */
[----:B------:R-:W-:-:S04]  /*0ee0*/  IMAD R37, R12, 0x2, R29 ;  /* 0x000000020c257824 */ /* 0x000fc800078e021d */
[----:B------:R-:W-:Y:S01]  /*0ef0*/  IMAD R15, R12, 0x2, R37 ;  /* 0x000000020c0f7824 */ /* 0x000fe200078e0225 */
[----:B------:R-:W-:-:S03]  /*0f00*/  PRMT R114, RZ, 0x7610, R114 ;  /* 0x00007610ff727816 */ /* 0x000fc60000000072 */
[----:B------:R-:W-:Y:S01]  /*0f10*/  IMAD R39, R12, 0x2, R15 ;  /* 0x000000020c277824 */ /* 0x000fe200078e020f */
[----:B------:R-:W-:Y:S01]  /*0f20*/  LOP3.LUT R151, R104, 0x10, RZ, 0xfc, !PT ;  /* 0x0000001068977812 */ /* 0x000fe200078efcff */
[----:B-1----:R-:W1:Y:S02]  /*0f30*/  LDCU UR4, c[0x0][0x3b0] ;  /* 0x00007600ff0477ac */ /* 0x002e640008000800 */
[C---:B------:R-:W-:Y:S01]  /*0f40*/  IMAD R41, R12.reuse, 0x2, R39 ;  /* 0x000000020c297824 */ /* 0x040fe200078e0227 */
[----:B------:R2:W3:Y:S01]  /*0f50*/  @P4 LDG.E.U16 R169, desc[UR18][R2.64] ;  /* 0x0000001202a94981 */ /* 0x0004e2000c1e1500 */
[----:B------:R-:W-:Y:S02]  /*0f60*/  LEA R6, P4, R63, R22, 0x1 ;  /* 0x000000163f067211 */ /* 0x000fe400078808ff */
[----:B------:R-:W-:Y:S02]  /*0f70*/  ISETP.LT.AND P5, PT, R151, R4, P0 ;  /* 0x000000049700720c */ /* 0x000fe400007a1270 */
[----:B------:R-:W-:Y:S01]  /*0f80*/  LEA.HI.X.SX32 R7, R63, R20, 0x1, P4 ;  /* 0x000000143f077211 */ /* 0x000fe200020f0eff */
[----:B------:R-:W-:Y:S01]  /*0f90*/  IMAD R43, R12, 0x2, R41 ;  /* 0x000000020c2b7824 */ /* 0x000fe200078e0229 */
[----:B------:R-:W-:-:S03]  /*0fa0*/  LOP3.LUT R149, R104, 0x18, RZ, 0xfc, !PT ;  /* 0x0000001868957812 */ /* 0x000fc600078efcff */
[----:B------:R4:W5:Y:S01]  /*0fb0*/  @P3 LDG.E.U16 R114, desc[UR18][R6.64] ;  /* 0x0000001206723981 */ /* 0x000962000c1e1500 */
[-C--:B------:R-:W-:Y:S02]  /*0fc0*/  LEA R8, P3, R5, R22.reuse, 0x1 ;  /* 0x0000001605087211 */ /* 0x080fe400078608ff */
[----:B--2---:R-:W-:Y:S02]  /*0fd0*/  LEA R2, P6, R57, R22, 0x1 ;  /* 0x0000001639027211 */ /* 0x004fe400078c08ff */
[----:B------:R-:W-:Y:S01]  /*0fe0*/  LEA.HI.X.SX32 R9, R5, R20, 0x1, P3 ;  /* 0x0000001405097211 */ /* 0x000fe200018f0eff */
[C---:B------:R-:W-:Y:S01]  /*0ff0*/  IMAD R5, R12.reuse, 0x2, R43 ;  /* 0x000000020c057824 */ /* 0x040fe200078e022b */
[----:B------:R-:W-:Y:S02]  /*1000*/  PRMT R171, RZ, 0x7610, R171 ;  /* 0x00007610ffab7816 */ /* 0x000fe400000000ab */
[----:B------:R-:W-:Y:S01]  /*1010*/  ISETP.LT.AND P4, PT, R149, R4, P0 ;  /* 0x000000049500720c */ /* 0x000fe20000781270 */
[----:B------:R-:W-:Y:S01]  /*1020*/  IMAD R45, R12, 0x2, R5 ;  /* 0x000000020c2d7824 */ /* 0x000fe200078e0205 */
[----:B------:R-:W-:-:S02]  /*1030*/  LEA.HI.X.SX32 R3, R57, R20, 0x1, P6 ;  /* 0x0000001439037211 */ /* 0x000fc400030f0eff */
[----:B------:R-:W-:Y:S01]  /*1040*/  LOP3.LUT R147, R104, 0x1a, RZ, 0xfc, !PT ;  /* 0x0000001a68937812 */ /* 0x000fe200078efcff */
[C---:B------:R-:W-:Y:S01]  /*1050*/  IMAD R47, R12.reuse, 0x2, R45 ;  /* 0x000000020c2f7824 */ /* 0x040fe200078e022d */
[----:B----4-:R-:W-:Y:S01]  /*1060*/  LEA R6, P3, R11, R22, 0x1 ;  /* 0x000000160b067211 */ /* 0x010fe200078608ff */
[----:B------:R2:W4:Y:S01]  /*1070*/  @P5 LDG.E.U16 R171, desc[UR18][R2.64] ;  /* 0x0000001202ab5981 */ /* 0x000522000c1e1500 */
[----:B------:R-:W-:Y:S01]  /*1080*/  ISETP.LT.AND P5, PT, R147, R4, P0 ;  /* 0x000000049300720c */ /* 0x000fe200007a1270 */
[C---:B------:R-:W-:Y:S01]  /*1090*/  IMAD R49, R12.reuse, 0x2, R47 ;  /* 0x000000020c317824 */ /* 0x040fe200078e022f */
[----:B------:R-:W-:Y:S02]  /*10a0*/  LEA.HI.X.SX32 R7, R11, R20, 0x1, P3 ;  /* 0x000000140b077211 */ /* 0x000fe400018f0eff */
[----:B------:R-:W-:Y:S01]  /*10b0*/  PRMT R173, RZ, 0x7610, R173 ;  /* 0x00007610ffad7816 */ /* 0x000fe200000000ad */
[----:B------:R-:W-:Y:S01]  /*10c0*/  IMAD R11, R12, 0x2, R49 ;  /* 0x000000020c0b7824 */ /* 0x000fe200078e0231 */
[----:B------:R-:W-:-:S02]  /*10d0*/  LOP3.LUT R145, R104, 0x20, RZ, 0xfc, !PT ;  /* 0x0000002068917812 */ /* 0x000fc400078efcff */
[----:B------:R-:W-:Y:S01]  /*10e0*/  LOP3.LUT R143, R104, 0x28, RZ, 0xfc, !PT ;  /* 0x00000028688f7812 */ /* 0x000fe200078efcff */
[C---:B------:R-:W-:Y:S01]  /*10f0*/  IMAD R65, R12.reuse, 0x2, R11 ;  /* 0x000000020c417824 */ /* 0x040fe200078e020b */
[----:B------:R-:W-:Y:S01]  /*1100*/  PRMT R116, RZ, 0x7610, R116 ;  /* 0x00007610ff747816 */ /* 0x000fe20000000074 */
[----:B------:R0:W3:Y:S01]  /*1110*/  @P4 LDG.E.U16 R173, desc[UR18][R8.64] ;  /* 0x0000001208ad4981 */ /* 0x0000e2000c1e1500 */
[-C--:B------:R-:W-:Y:S01]  /*1120*/  ISETP.LT.AND P4, PT, R145, R4.reuse, P0 ;  /* 0x000000049100720c */ /* 0x080fe20000781270 */
[C---:B------:R-:W-:Y:S01]  /*1130*/  IMAD R69, R12.reuse, 0x2, R65 ;  /* 0x000000020c457824 */ /* 0x040fe200078e0241 */
[----:B------:R-:W-:Y:S02]  /*1140*/  ISETP.LT.AND P3, PT, R143, R4, P0 ;  /* 0x000000048f00720c */ /* 0x000fe40000761270 */
[----:B------:R1:W3:Y:S01]  /*1150*/  @P5 LDG.E.U16 R116, desc[UR18][R6.64] ;  /* 0x0000001206745981 */ /* 0x0002e2000c1e1500 */
[----:B--2---:R-:W-:Y:S01]  /*1160*/  LEA R2, P6, R15, R22, 0x1 ;  /* 0x000000160f027211 */ /* 0x004fe200078c08ff */
[----:B------:R-:W-:Y:S01]  /*1170*/  IMAD R71, R12, 0x2, R69 ;  /* 0x000000020c477824 */ /* 0x000fe200078e0245 */
[----:B------:R-:W-:-:S02]  /*1180*/  LOP3.LUT R141, R104, 0x30, RZ, 0xfc, !PT ;  /* 0x00000030688d7812 */ /* 0x000fc400078efcff */
[----:B0-----:R-:W-:Y:S02]  /*1190*/  LEA R8, P5, R5, R22, 0x1 ;  /* 0x0000001605087211 */ /* 0x001fe400078a08ff */
[----:B------:R-:W-:Y:S02]  /*11a0*/  LOP3.LUT R139, R104, 0x38, RZ, 0xfc, !PT ;  /* 0x00000038688b7812 */ /* 0x000fe400078efcff */
[----:B------:R-:W-:Y:S02]  /*11b0*/  PRMT R175, RZ, 0x7610, R175 ;  /* 0x00007610ffaf7816 */ /* 0x000fe400000000af */
[----:B------:R-:W-:Y:S02]  /*11c0*/  PRMT R177, RZ, 0x7610, R177 ;  /* 0x00007610ffb17816 */ /* 0x000fe400000000b1 */
[-C--:B------:R-:W-:Y:S02]  /*11d0*/  LEA.HI.X.SX32 R3, R15, R20.reuse, 0x1, P6 ;  /* 0x000000140f037211 */ /* 0x080fe400030f0eff */
[----:B------:R-:W-:Y:S01]  /*11e0*/  LEA.HI.X.SX32 R9, R5, R20, 0x1, P5 ;  /* 0x0000001405097211 */ /* 0x000fe200028f0eff */
[----:B------:R-:W-:Y:S01]  /*11f0*/  IMAD R5, R12, 0x2, R71 ;  /* 0x000000020c057824 */ /* 0x000fe200078e0247 */
[-C--:B------:R-:W-:Y:S01]  /*1200*/  ISETP.LT.AND P6, PT, R141, R4.reuse, P0 ;  /* 0x000000048d00720c */ /* 0x080fe200007c1270 */
[----:B------:R0:W2:Y:S01]  /*1210*/  @P4 LDG.E.U16 R175, desc[UR18][R2.64] ;  /* 0x0000001202af4981 */ /* 0x0000a2000c1e1500 */
[----:B------:R-:W-:-:S02]  /*1220*/  ISETP.LT.AND P5, PT, R139, R4, P0 ;  /* 0x000000048b00720c */ /* 0x000fc400007a1270 */
[-C--:B------:R-:W-:Y:S01]  /*1230*/  LEA R10, P4, R11, R22.reuse, 0x1 ;  /* 0x000000160b0a7211 */ /* 0x080fe200078808ff */
[----:B------:R0:W2:Y:S01]  /*1240*/  @P3 LDG.E.U16 R177, desc[UR18][R8.64] ;  /* 0x0000001208b13981 */ /* 0x0000a2000c1e1500 */
[----:B------:R-:W-:Y:S02]  /*1250*/  LEA R14, P3, R5, R22, 0x1 ;  /* 0x00000016050e7211 */ /* 0x000fe400078608ff */
[C---:B------:R-:W-:Y:S02]  /*1260*/  LOP3.LUT R137, R104.reuse, 0x22, RZ, 0xfc, !PT ;  /* 0x0000002268897812 */ /* 0x040fe400078efcff */
[----:B------:R-:W-:Y:S02]  /*1270*/  LOP3.LUT R135, R104, 0x12, RZ, 0xfc, !PT ;  /* 0x0000001268877812 */ /* 0x000fe400078efcff */
[----:B------:R-:W-:Y:S02]  /*1280*/  PRMT R181, RZ, 0x7610, R181 ;  /* 0x00007610ffb57816 */ /* 0x000fe400000000b5 */
[----:B------:R-:W-:-:S02]  /*1290*/  PRMT R179, RZ, 0x7610, R179 ;  /* 0x00007610ffb37816 */ /* 0x000fc400000000b3 */
[-C--:B------:R-:W-:Y:S02]  /*12a0*/  LEA.HI.X.SX32 R11, R11, R20.reuse, 0x1, P4 ;  /* 0x000000140b0b7211 */ /* 0x080fe400020f0eff */
[----:B------:R-:W-:Y:S02]  /*12b0*/  LEA.HI.X.SX32 R15, R5, R20, 0x1, P3 ;  /* 0x00000014050f7211 */ /* 0x000fe400018f0eff */
[-C--:B------:R-:W-:Y:S01]  /*12c0*/  ISETP.LT.AND P4, PT, R137, R4.reuse, P0 ;  /* 0x000000048900720c */ /* 0x080fe20000781270 */
[----:B------:R0:W2:Y:S01]  /*12d0*/  @P6 LDG.E.U16 R181, desc[UR18][R10.64] ;  /* 0x000000120ab56981 */ /* 0x0000a2000c1e1500 */
[----:B------:R-:W-:Y:S02]  /*12e0*/  ISETP.LT.AND P3, PT, R135, R4, P0 ;  /* 0x000000048700720c */ /* 0x000fe40000761270 */
[-C--:B-1----:R-:W-:Y:S01]  /*12f0*/  LEA R6, P6, R39, R22.reuse, 0x1 ;  /* 0x0000001627067211 */ /* 0x082fe200078c08ff */
[----:B------:R1:W2:Y:S01]  /*1300*/  @P5 LDG.E.U16 R179, desc[UR18][R14.64] ;  /* 0x000000120eb35981 */ /* 0x0002a2000c1e1500 */
[----:B0-----:R-:W-:-:S02]  /*1310*/  LEA R2, P5, R55, R22, 0x1 ;  /* 0x0000001637027211 */ /* 0x001fc400078a08ff */
[C---:B------:R-:W-:Y:S02]  /*1320*/  LOP3.LUT R133, R104.reuse, 0x2a, RZ, 0xfc, !PT ;  /* 0x0000002a68857812 */ /* 0x040fe400078efcff */
[----:B------:R-:W-:Y:S02]  /*1330*/  PRMT R120, RZ, 0x7610, R120 ;  /* 0x00007610ff787816 */ /* 0x000fe40000000078 */
[----:B------:R-:W-:Y:S02]  /*1340*/  PRMT R118, RZ, 0x7610, R118 ;  /* 0x00007610ff767816 */ /* 0x000fe40000000076 */
[-C--:B------:R-:W-:Y:S02]  /*1350*/  LEA.HI.X.SX32 R7, R39, R20.reuse, 0x1, P6 ;  /* 0x0000001427077211 */ /* 0x080fe400030f0eff */
[----:B------:R-:W-:Y:S02]  /*1360*/  LEA.HI.X.SX32 R3, R55, R20, 0x1, P5 ;  /* 0x0000001437037211 */ /* 0x000fe400028f0eff */
[----:B------:R-:W-:Y:S01]  /*1370*/  LOP3.LUT R131, R104, 0x32, RZ, 0xfc, !PT ;  /* 0x0000003268837812 */ /* 0x000fe200078efcff */
[----:B------:R-:W2:Y:S01]  /*1380*/  @P4 LDG.E.U16 R120, desc[UR18][R6.64] ;  /* 0x0000001206784981 */ /* 0x000ea2000c1e1500 */
[----:B------:R-:W-:-:S02]  /*1390*/  ISETP.LT.AND P5, PT, R133, R4, P0 ;  /* 0x000000048500720c */ /* 0x000fc400007a1270 */
[----:B------:R-:W-:Y:S01]  /*13a0*/  ISETP.LT.AND P4, PT, R131, R4, P0 ;  /* 0x000000048300720c */ /* 0x000fe20000781270 */
[----:B------:R0:W2:Y:S01]  /*13b0*/  @P3 LDG.E.U16 R118, desc[UR18][R2.64] ;  /* 0x0000001202763981 */ /* 0x0000a2000c1e1500 */
[-C--:B------:R-:W-:Y:S02]  /*13c0*/  LEA R8, P3, R45, R22.reuse, 0x1 ;  /* 0x000000162d087211 */ /* 0x080fe400078608ff */
[----:B------:R-:W-:Y:S02]  /*13d0*/  LOP3.LUT R129, R104, 0x3a, RZ, 0xfc, !PT ;  /* 0x0000003a68817812 */ /* 0x000fe400078efcff */
[----:B------:R-:W-:Y:S01]  /*13e0*/  PRMT R122, RZ, 0x7610, R122 ;  /* 0x00007610ff7a7816 */ /* 0x000fe2000000007a */
[----:B------:R-:W-:Y:S01]  /*13f0*/  IMAD R39, R12, 0x2, R5 ;  /* 0x000000020c277824 */ /* 0x000fe200078e0205 */
[----:B------:R-:W-:Y:S02]  /*1400*/  LEA R10, P6, R65, R22, 0x1 ;  /* 0x00000016410a7211 */ /* 0x000fe400078c08ff */
[----:B------:R-:W-:-:S02]  /*1410*/  LEA.HI.X.SX32 R9, R45, R20, 0x1, P3 ;  /* 0x000000142d097211 */ /* 0x000fc400018f0eff */
[----:B------:R-:W-:Y:S02]  /*1420*/  LOP3.LUT R127, R104, 0xc, RZ, 0xfc, !PT ;  /* 0x0000000c687f7812 */ /* 0x000fe400078efcff */
[----:B------:R-:W-:Y:S01]  /*1430*/  ISETP.LT.AND P3, PT, R129, R4, P0 ;  /* 0x000000048100720c */ /* 0x000fe20000761270 */
[----:B------:R0:W2:Y:S01]  /*1440*/  @P5 LDG.E.U16 R122, desc[UR18][R8.64] ;  /* 0x00000012087a5981 */ /* 0x0000a2000c1e1500 */
[----:B------:R-:W-:Y:S02]  /*1450*/  PRMT R124, RZ, 0x7610, R124 ;  /* 0x00007610ff7c7816 */ /* 0x000fe4000000007c */
[----:B------:R-:W-:Y:S02]  /*1460*/  LEA.HI.X.SX32 R11, R65, R20, 0x1, P6 ;  /* 0x00000014410b7211 */ /* 0x000fe400030f0eff */
[----:B------:R-:W-:Y:S02]  /*1470*/  ISETP.LT.AND P5, PT, R127, R4, P0 ;  /* 0x000000047f00720c */ /* 0x000fe400007a1270 */
[----:B-1----:R-:W-:Y:S01]  /*1480*/  LEA R14, P6, R39, R22, 0x1 ;  /* 0x00000016270e7211 */ /* 0x002fe200078c08ff */
[----:B------:R-:W2:Y:S01]  /*1490*/  @P4 LDG.E.U16 R124, desc[UR18][R10.64] ;  /* 0x000000120a7c4981 */ /* 0x000ea2000c1e1500 */
[----:B------:R-:W-:-:S02]  /*14a0*/  PRMT R126, RZ, 0x7610, R126 ;  /* 0x00007610ff7e7816 */ /* 0x000fc4000000007e */
[----:B0-----:R-:W-:Y:S02]  /*14b0*/  LEA R2, P4, R61, R22, 0x1 ;  /* 0x000000163d027211 */ /* 0x001fe400078808ff */
[-C--:B------:R-:W-:Y:S02]  /*14c0*/  LEA.HI.X.SX32 R15, R39, R20.reuse, 0x1, P6 ;  /* 0x00000014270f7211 */ /* 0x080fe400030f0eff */
[C---:B------:R-:W-:Y:S02]  /*14d0*/  LOP3.LUT R125, R104.reuse, 0x14, RZ, 0xfc, !PT ;  /* 0x00000014687d7812 */ /* 0x040fe400078efcff */
[----:B------:R-:W-:Y:S01]  /*14e0*/  PRMT R128, RZ, 0x7610, R128 ;  /* 0x00007610ff807816 */ /* 0x000fe20000000080 */
[----:B------:R-:W2:Y:S01]  /*14f0*/  @P3 LDG.E.U16 R126, desc[UR18][R14.64] ;  /* 0x000000120e7e3981 */ /* 0x000ea2000c1e1500 */
[----:B------:R-:W-:Y:S02]  /*1500*/  LEA.HI.X.SX32 R3, R61, R20, 0x1, P4 ;  /* 0x000000143d037211 */ /* 0x000fe400020f0eff */
[----:B------:R-:W-:-:S02]  /*1510*/  LOP3.LUT R123, R104, 0x1c, RZ, 0xfc, !PT ;  /* 0x0000001c687b7812 */ /* 0x000fc400078efcff */
[-C--:B------:R-:W-:Y:S01]  /*1520*/  ISETP.LT.AND P3, PT, R125, R4.reuse, P0 ;  /* 0x000000047d00720c */ /* 0x080fe20000761270 */
[----:B------:R0:W2:Y:S01]  /*1530*/  @P5 LDG.E.U16 R128, desc[UR18][R2.64] ;  /* 0x0000001202805981 */ /* 0x0000a2000c1e1500 */
[----:B------:R-:W-:Y:S02]  /*1540*/  ISETP.LT.AND P4, PT, R123, R4, P0 ;  /* 0x000000047b00720c */ /* 0x000fe40000781270 */
[-C--:B------:R-:W-:Y:S02]  /*1550*/  LEA R6, P5, R53, R22.reuse, 0x1 ;  /* 0x0000001635067211 */ /* 0x080fe400078a08ff */
[----:B------:R-:W-:Y:S02]  /*1560*/  PRMT R132, RZ, 0x7610, R132 ;  /* 0x00007610ff847816 */ /* 0x000fe40000000084 */
[----:B------:R-:W-:Y:S02]  /*1570*/  LEA R8, P6, R29, R22, 0x1 ;  /* 0x000000161d087211 */ /* 0x000fe400078c08ff */
[----:B------:R-:W-:-:S02]  /*1580*/  LEA.HI.X.SX32 R7, R53, R20, 0x1, P5 ;  /* 0x0000001435077211 */ /* 0x000fc400028f0eff */
[----:B------:R-:W-:Y:S02]  /*1590*/  PRMT R130, RZ, 0x7610, R130 ;  /* 0x00007610ff827816 */ /* 0x000fe40000000082 */
[C---:B------:R-:W-:Y:S01]  /*15a0*/  LOP3.LUT R121, R104.reuse, 0x24, RZ, 0xfc, !PT ;  /* 0x0000002468797812 */ /* 0x040fe200078efcff */
[----:B------:R1:W2:Y:S01]  /*15b0*/  @P3 LDG.E.U16 R132, desc[UR18][R6.64] ;  /* 0x0000001206843981 */ /* 0x0002a2000c1e1500 */
[----:B------:R-:W-:Y:S02]  /*15c0*/  LEA.HI.X.SX32 R9, R29, R20, 0x1, P6 ;  /* 0x000000141d097211 */ /* 0x000fe400030f0eff */
[----:B------:R-:W-:Y:S02]  /*15d0*/  LOP3.LUT R119, R104, 0x2c, RZ, 0xfc, !PT ;  /* 0x0000002c68777812 */ /* 0x000fe400078efcff */
[-C--:B------:R-:W-:Y:S01]  /*15e0*/  ISETP.LT.AND P3, PT, R121, R4.reuse, P0 ;  /* 0x000000047900720c */ /* 0x080fe20000761270 */
[----:B------:R1:W2:Y:S01]  /*15f0*/  @P4 LDG.E.U16 R130, desc[UR18][R8.64] ;  /* 0x0000001208824981 */ /* 0x0002a2000c1e1500 */
[----:B------:R-:W-:-:S02]  /*1600*/  ISETP.LT.AND P4, PT, R119, R4, P0 ;  /* 0x000000047700720c */ /* 0x000fc40000781270 */
[-C--:B0-----:R-:W-:Y:S01]  /*1610*/  LEA R2, P5, R41, R22.reuse, 0x1 ;  /* 0x0000001629027211 */ /* 0x081fe200078a08ff */
[----:B------:R-:W-:Y:S01]  /*1620*/  IMAD R65, R12, 0x2, R39 ;  /* 0x000000020c417824 */ /* 0x000fe200078e0227 */
[----:B------:R-:W-:Y:S02]  /*1630*/  LOP3.LUT R117, R104, 0x34, RZ, 0xfc, !PT ;  /* 0x0000003468757812 */ /* 0x000fe400078efcff */
[----:B------:R-:W-:Y:S02]  /*1640*/  PRMT R134, RZ, 0x7610, R134 ;  /* 0x00007610ff867816 */ /* 0x000fe40000000086 */
[----:B-1----:R-:W-:Y:S02]  /*1650*/  LEA R6, P6, R47, R22, 0x1 ;  /* 0x000000162f067211 */ /* 0x002fe400078c08ff */
[----:B------:R-:W-:Y:S02]  /*1660*/  LEA.HI.X.SX32 R3, R41, R20, 0x1, P5 ;  /* 0x0000001429037211 */ /* 0x000fe400028f0eff */
[----:B------:R-:W-:-:S02]  /*1670*/  ISETP.LT.AND P5, PT, R117, R4, P0 ;  /* 0x000000047500720c */ /* 0x000fc400007a1270 */
[----:B------:R-:W-:Y:S01]  /*1680*/  PRMT R136, RZ, 0x7610, R136 ;  /* 0x00007610ff887816 */ /* 0x000fe20000000088 */
[----:B------:R0:W2:Y:S01]  /*1690*/  @P3 LDG.E.U16 R134, desc[UR18][R2.64] ;  /* 0x0000001202863981 */ /* 0x0000a2000c1e1500 */
[----:B------:R-:W-:Y:S02]  /*16a0*/  LEA.HI.X.SX32 R7, R47, R20, 0x1, P6 ;  /* 0x000000142f077211 */ /* 0x000fe400030f0eff */
[-C--:B------:R-:W-:Y:S02]  /*16b0*/  LEA R10, P6, R65, R22.reuse, 0x1 ;  /* 0x00000016410a7211 */ /* 0x080fe400078c08ff */
[C---:B------:R-:W-:Y:S01]  /*16c0*/  LOP3.LUT R115, R104.reuse, 0x3c, RZ, 0xfc, !PT ;  /* 0x0000003c68737812 */ /* 0x040fe200078efcff */
[----:B------:R-:W2:Y:S01]  /*16d0*/  @P4 LDG.E.U16 R136, desc[UR18][R6.64] ;  /* 0x0000001206884981 */ /* 0x000ea2000c1e1500 */
[----:B------:R-:W-:Y:S02]  /*16e0*/  LEA R8, P3, R69, R22, 0x1 ;  /* 0x0000001645087211 */ /* 0x000fe400078608ff */
[----:B------:R-:W-:-:S02]  /*16f0*/  LOP3.LUT R113, R104, 0xe, RZ, 0xfc, !PT ;  /* 0x0000000e68717812 */ /* 0x000fc400078efcff */
[----:B------:R-:W-:Y:S02]  /*1700*/  LEA.HI.X.SX32 R11, R65, R20, 0x1, P6 ;  /* 0x00000014410b7211 */ /* 0x000fe400030f0eff */
[----:B------:R-:W-:Y:S02]  /*1710*/  LOP3.LUT R26, R21, 0x8, RZ, 0xfc, !PT ;  /* 0x00000008151a7812 */ /* 0x000fe400078efcff */
[----:B------:R-:W-:Y:S02]  /*1720*/  PRMT R138, RZ, 0x7610, R138 ;  /* 0x00007610ff8a7816 */ /* 0x000fe4000000008a */
[----:B------:R-:W-:Y:S02]  /*1730*/  ISETP.LT.AND P4, PT, R115, R4, P0 ;  /* 0x000000047300720c */ /* 0x000fe40000781270 */
[----:B------:R-:W-:Y:S02]  /*1740*/  ISETP.GT.U32.AND P6, PT, R18, R23, PT ;  /* 0x000000171200720c */ /* 0x000fe40003fc4070 */
[----:B------:R-:W-:-:S02]  /*1750*/  LEA.HI.X.SX32 R9, R69, R20, 0x1, P3 ;  /* 0x0000001445097211 */ /* 0x000fc400018f0eff */
[----:B------:R-:W-:Y:S02]  /*1760*/  ISETP.LT.AND P3, PT, R113, R4, P0 ;  /* 0x000000047100720c */ /* 0x000fe40000761270 */
[----:B------:R-:W-:Y:S01]  /*1770*/  IABS R5, R26 ;  /* 0x0000001a00057213 */ /* 0x000fe20000000000 */
[----:B------:R1:W2:Y:S01]  /*1780*/  @P5 LDG.E.U16 R138, desc[UR18][R8.64] ;  /* 0x00000012088a5981 */ /* 0x0002a2000c1e1500 */
[----:B------:R-:W-:Y:S02]  /*1790*/  PRMT R140, RZ, 0x7610, R140 ;  /* 0x00007610ff8c7816 */ /* 0x000fe4000000008c */
[C---:B0-----:R-:W-:Y:S01]  /*17a0*/  LEA R2, P5, R59.reuse, R22, 0x1 ;  /* 0x000000163b027211 */ /* 0x041fe200078a08ff */
[----:B------:R-:W-:Y:S01]  /*17b0*/  IMAD.MOV.U32 R29, RZ, RZ, R5 ;  /* 0x000000ffff1d7224 */ /* 0x000fe200078e0005 */
[----:B------:R-:W-:Y:S02]  /*17c0*/  PRMT R142, RZ, 0x7610, R142 ;  /* 0x00007610ff8e7816 */ /* 0x000fe4000000008e */
[----:B------:R-:W-:Y:S01]  /*17d0*/  LEA.HI.X.SX32 R3, R59, R20, 0x1, P5 ;  /* 0x000000143b037211 */ /* 0x000fe200028f0eff */
[----:B------:R-:W-:Y:S01]  /*17e0*/  IMAD.HI.U32 R5, R19, R29, RZ ;  /* 0x0000001d13057227 */ /* 0x000fe200078e00ff */
[----:B------:R-:W-:Y:S01]  /*17f0*/  LOP3.LUT R28, R21, 0xc, RZ, 0xfc, !PT ;  /* 0x0000000c151c7812 */ /* 0x000fe200078efcff */
[----:B------:R0:W2:Y:S01]  /*1800*/  @P4 LDG.E.U16 R140, desc[UR18][R10.64] ;  /* 0x000000120a8c4981 */ /* 0x0000a2000c1e1500 */
[----:B-1----:R-:W-:Y:S01]  /*1810*/  LEA R8, P4, R31, R22, 0x1 ;  /* 0x000000161f087211 */ /* 0x002fe200078808ff */
[----:B------:R-:W-:Y:S01]  /*1820*/  @!P6 IMAD.IADD R23, R23, 0x1, -R18 ;  /* 0x000000011717e824 */ /* 0x000fe200078e0a12 */
[----:B------:R-:W-:Y:S01]  /*1830*/  IABS R15, R28 ;  /* 0x0000001c000f7213 */ /* 0x000fe20000000000 */
[----:B------:R1:W2:Y:S01]  /*1840*/  @P3 LDG.E.U16 R142, desc[UR18][R2.64] ;  /* 0x00000012028e3981 */ /* 0x0002a2000c1e1500 */
[----:B------:R-:W-:Y:S01]  /*1850*/  IMAD.MOV R5, RZ, RZ, -R5 ;  /* 0x000000ffff057224 */ /* 0x000fe200078e0a05 */
[----:B------:R-:W-:-:S02]  /*1860*/  LEA R6, P3, R17, R22, 0x1 ;  /* 0x0000001611067211 */ /* 0x000fc400078608ff */
[C---:B------:R-:W-:Y:S02]  /*1870*/  ISETP.GT.U32.AND P6, PT, R18.reuse, R23, PT ;  /* 0x000000171200720c */ /* 0x040fe40003fc4070 */
[-C--:B------:R-:W-:Y:S02]  /*1880*/  LEA.HI.X.SX32 R9, R31, R20.reuse, 0x1, P4 ;  /* 0x000000141f097211 */ /* 0x080fe400020f0eff */
[C---:B------:R-:W-:Y:S01]  /*1890*/  ISETP.GT.U32.AND P4, PT, R18.reuse, R27, PT ;  /* 0x0000001b1200720c */ /* 0x040fe20003f84070 */
[----:B------:R-:W-:Y:S01]  /*18a0*/  IMAD R29, R18, R5, R29 ;  /* 0x00000005121d7224 */ /* 0x000fe200078e021d */
[----:B------:R-:W-:Y:S01]  /*18b0*/  LEA.HI.X.SX32 R7, R17, R20, 0x1, P3 ;  /* 0x0000001411077211 */ /* 0x000fe200018f0eff */
[----:B------:R-:W-:Y:S01]  /*18c0*/  IMAD.HI.U32 R5, R19, R15, RZ ;  /* 0x0000000f13057227 */ /* 0x000fe200078e00ff */
[----:B0-----:R-:W-:Y:S02]  /*18d0*/  LEA R10, P3, R33, R22, 0x1 ;  /* 0x00000016210a7211 */ /* 0x001fe400078608ff */
[----:B------:R-:W-:Y:S01]  /*18e0*/  LOP3.LUT R34, R21, 0x10, RZ, 0xfc, !PT ;  /* 0x0000001015227812 */ /* 0x000fe200078efcff */
[----:B------:R-:W-:Y:S01]  /*18f0*/  IMAD.MOV R5, RZ, RZ, -R5 ;  /* 0x000000ffff057224 */ /* 0x000fe200078e0a05 */
[----:B------:R-:W-:-:S02]  /*1900*/  LEA.HI.X.SX32 R11, R33, R20, 0x1, P3 ;  /* 0x00000014210b7211 */ /* 0x000fc400018f0eff */
[C---:B------:R-:W-:Y:S02]  /*1910*/  LEA R14, P3, R37.reuse, R22, 0x1 ;  /* 0x00000016250e7211 */ /* 0x040fe400078608ff */
[----:B------:R-:W-:Y:S01]  /*1920*/  IABS R24, R34 ;  /* 0x0000002200187213 */ /* 0x000fe20000000000 */
[C---:B------:R-:W-:Y:S01]  /*1930*/  IMAD R31, R18.reuse, R5, R15 ;  /* 0x00000005121f7224 */ /* 0x040fe200078e020f */
[----:B------:R-:W-:Y:S01]  /*1940*/  LEA.HI.X.SX32 R15, R37, R20, 0x1, P3 ;  /* 0x00000014250f7211 */ /* 0x000fe200018f0eff */
[--C-:B------:R-:W-:Y:S01]  /*1950*/  @!P6 IMAD.IADD R23, R23, 0x1, -R18.reuse ;  /* 0x000000011717e824 */ /* 0x100fe200078e0a12 */
[----:B------:R-:W-:Y:S01]  /*1960*/  ISETP.GE.AND P3, PT, R21, RZ, PT ;  /* 0x000000ff1500720c */ /* 0x000fe20003f66270 */
[----:B------:R-:W-:Y:S01]  /*1970*/  @!P4 IMAD.IADD R27, R27, 0x1, -R18 ;  /* 0x000000011b1bc824 */ /* 0x000fe200078e0a12 */
[----:B------:R-:W-:Y:S01]  /*1980*/  LEA R16, P6, R43, R22, 0x1 ;  /* 0x000000162b107211 */ /* 0x000fe200078c08ff */
[----:B-1----:R-:W-:Y:S01]  /*1990*/  IMAD.HI.U32 R2, R19, R24, RZ ;  /* 0x0000001813027227 */ /* 0x002fe200078e00ff */
[----:B------:R-:W-:-:S02]  /*19a0*/  ISETP.GT.U32.AND P5, PT, R18, R29, PT ;  /* 0x0000001d1200720c */ /* 0x000fc40003fa4070 */
[----:B------:R-:W-:Y:S01]  /*19b0*/  LEA.HI.X.SX32 R17, R43, R20, 0x1, P6 ;  /* 0x000000142b117211 */ /* 0x000fe200030f0eff */
[----:B------:R-:W-:Y:S01]  /*19c0*/  IMAD.MOV R33, RZ, RZ, -R2 ;  /* 0x000000ffff217224 */ /* 0x000fe200078e0a02 */
[C---:B------:R-:W-:Y:S01]  /*19d0*/  ISETP.GT.U32.AND P6, PT, R18.reuse, R27, PT ;  /* 0x0000001b1200720c */ /* 0x040fe20003fc4070 */
[----:B------:R-:W-:Y:S02]  /*19e0*/  IMAD.MOV.U32 R5, RZ, RZ, R23 ;  /* 0x000000ffff057224 */ /* 0x000fe400078e0017 */
[----:B------:R-:W-:Y:S01]  /*19f0*/  IMAD R33, R18, R33, R24 ;  /* 0x0000002112217224 */ /* 0x000fe200078e0218 */
[----:B------:R-:W-:Y:S01]  /*1a00*/  LOP3.LUT R30, R21, 0x14, RZ, 0xfc, !PT ;  /* 0x00000014151e7812 */ /* 0x000fe200078efcff */
[----:B------:R-:W-:-:S03]  /*1a10*/  @!P3 IMAD.MOV R5, RZ, RZ, -R5 ;  /* 0x000000ffff05b224 */ /* 0x000fc600078e0a05 */
[----:B------:R-:W-:Y:S02]  /*1a20*/  ISETP.GT.U32.AND P3, PT, R18, R33, PT ;  /* 0x000000211200720c */ /* 0x000fe40003f64070 */
[----:B------:R-:W-:Y:S01]  /*1a30*/  IABS R3, R30 ;  /* 0x0000001e00037213 */ /* 0x000fe20000000000 */
[--C-:B------:R-:W-:Y:S01]  /*1a40*/  @!P5 IMAD.IADD R29, R29, 0x1, -R18.reuse ;  /* 0x000000011d1dd824 */ /* 0x100fe200078e0a12 */
[----:B------:R-:W-:Y:S01]  /*1a50*/  LEA R46, P4, R49, R22, 0x1 ;  /* 0x00000016312e7211 */ /* 0x000fe200078808ff */
[----:B------:R-:W-:Y:S01]  /*1a60*/  @!P6 IMAD.IADD R27, R27, 0x1, -R18 ;  /* 0x000000011b1be824 */ /* 0x000fe200078e0a12 */
[----:B------:R-:W-:Y:S01]  /*1a70*/  ISETP.GE.AND P6, PT, R32, RZ, PT ;  /* 0x000000ff2000720c */ /* 0x000fe20003fc6270 */
[----:B------:R-:W-:Y:S01]  /*1a80*/  IMAD.HI.U32 R2, R19, R3, RZ ;  /* 0x0000000313027227 */ /* 0x000fe200078e00ff */
[----:B------:R-:W-:Y:S02]  /*1a90*/  LEA.HI.X.SX32 R47, R49, R20, 0x1, P4 ;  /* 0x00000014312f7211 */ /* 0x000fe400020f0eff */
[C---:B------:R-:W-:Y:S01]  /*1aa0*/  ISETP.GT.U32.AND P5, PT, R18.reuse, R29, PT ;  /* 0x0000001d1200720c */ /* 0x040fe20003fa4070 */
[----:B------:R-:W-:Y:S01]  /*1ab0*/  IMAD.MOV R2, RZ, RZ, -R2 ;  /* 0x000000ffff027224 */ /* 0x000fe200078e0a02 */
[----:B------:R-:W-:Y:S01]  /*1ac0*/  LEA R48, P4, R71, R22, 0x1 ;  /* 0x0000001647307211 */ /* 0x000fe200078808ff */
[----:B------:R-:W-:Y:S01]  /*1ad0*/  @!P3 IMAD.IADD R33, R33, 0x1, -R18 ;  /* 0x000000012121b824 */ /* 0x000fe200078e0a12 */
[----:B------:R-:W-:Y:S01]  /*1ae0*/  LOP3.LUT R32, R21, 0x18, RZ, 0xfc, !PT ;  /* 0x0000001815207812 */ /* 0x000fe200078efcff */
[----:B------:R-:W-:Y:S01]  /*1af0*/  IMAD R23, R18, R2, R3 ;  /* 0x0000000212177224 */ /* 0x000fe200078e0203 */
[----:B------:R-:W-:-:S02]  /*1b00*/  LEA.HI.X.SX32 R49, R71, R20, 0x1, P4 ;  /* 0x0000001447317211 */ /* 0x000fc400020f0eff */
[C---:B------:R-:W-:Y:S01]  /*1b10*/  ISETP.GT.U32.AND P4, PT, R18.reuse, R31, PT ;  /* 0x0000001f1200720c */ /* 0x040fe20003f84070 */
[----:B------:R-:W-:Y:S01]  /*1b20*/  @!P6 IMAD.MOV R27, RZ, RZ, -R27 ;  /* 0x000000ffff1be224 */ /* 0x000fe200078e0a1b */
[----:B------:R-:W-:Y:S02]  /*1b30*/  IABS R37, R32 ;  /* 0x0000002000257213 */ /* 0x000fe40000000000 */
[C---:B------:R-:W-:Y:S02]  /*1b40*/  ISETP.GT.U32.AND P3, PT, R18.reuse, R33, PT ;  /* 0x000000211200720c */ /* 0x040fe40003f64070 */
[----:B------:R-:W-:Y:S01]  /*1b50*/  ISETP.GT.U32.AND P6, PT, R18, R23, PT ;  /* 0x000000171200720c */ /* 0x000fe20003fc4070 */
[----:B------:R-:W-:Y:S01]  /*1b60*/  @!P5 IMAD.IADD R29, R29, 0x1, -R18 ;  /* 0x000000011d1dd824 */ /* 0x000fe200078e0a12 */
[----:B------:R-:W-:Y:S01]  /*1b70*/  LOP3.LUT R36, R21, 0x1c, RZ, 0xfc, !PT ;  /* 0x0000001c15247812 */ /* 0x000fe200078efcff */
[----:B------:R-:W-:Y:S01]  /*1b80*/  IMAD.HI.U32 R2, R19, R37, RZ ;  /* 0x0000002513027227 */ /* 0x000fe200078e00ff */
[----:B------:R-:W-:-:S02]  /*1b90*/  ISETP.GE.AND P5, PT, R26, RZ, PT ;  /* 0x000000ff1a00720c */ /* 0x000fc40003fa6270 */
[----:B------:R-:W-:Y:S01]  /*1ba0*/  IABS R39, R36 ;  /* 0x0000002400277213 */ /* 0x000fe20000000000 */
[----:B------:R-:W-:Y:S02]  /*1bb0*/  IMAD.MOV R2, RZ, RZ, -R2 ;  /* 0x000000ffff027224 */ /* 0x000fe400078e0a02 */
[----:B------:R-:W-:Y:S02]  /*1bc0*/  @!P4 IMAD.IADD R31, R31, 0x1, -R18 ;  /* 0x000000011f1fc824 */ /* 0x000fe400078e0a12 */
[C---:B------:R-:W-:Y:S02]  /*1bd0*/  IMAD R37, R18.reuse, R2, R37 ;  /* 0x0000000212257224 */ /* 0x040fe400078e0225 */
[----:B------:R-:W-:Y:S01]  /*1be0*/  IMAD.HI.U32 R3, R19, R39, RZ ;  /* 0x0000002713037227 */ /* 0x000fe200078e00ff */
[----:B------:R-:W-:-:S03]  /*1bf0*/  ISETP.GT.U32.AND P4, PT, R18, R31, PT ;  /* 0x0000001f1200720c */ /* 0x000fc60003f84070 */
[--C-:B------:R-:W-:Y:S01]  /*1c00*/  @!P3 IMAD.IADD R33, R33, 0x1, -R18.reuse ;  /* 0x000000012121b824 */ /* 0x100fe200078e0a12 */
[----:B------:R-:W-:Y:S01]  /*1c10*/  LEA R2, P3, R35, R22, 0x1 ;  /* 0x0000001623027211 */ /* 0x000fe200078608ff */
[--C-:B------:R-:W-:Y:S02]  /*1c20*/  @!P6 IMAD.IADD R23, R23, 0x1, -R18.reuse ;  /* 0x000000011717e824 */ /* 0x100fe400078e0a12 */
[----:B------:R-:W-:Y:S01]  /*1c30*/  IMAD.MOV R26, RZ, RZ, -R3 ;  /* 0x000000ffff1a7224 */ /* 0x000fe200078e0a03 */
[----:B------:R-:W-:Y:S01]  /*1c40*/  LEA.HI.X.SX32 R3, R35, R20, 0x1, P3 ;  /* 0x0000001423037211 */ /* 0x000fe200018f0eff */
[----:B------:R-:W-:Y:S01]  /*1c50*/  @!P5 IMAD.MOV R29, RZ, RZ, -R29 ;  /* 0x000000ffff1dd224 */ /* 0x000fe200078e0a1d */
[----:B------:R-:W-:Y:S02]  /*1c60*/  ISETP.GE.AND P5, PT, R28, RZ, PT ;  /* 0x000000ff1c00720c */ /* 0x000fe40003fa6270 */
[----:B------:R-:W-:Y:S02]  /*1c70*/  ISETP.GT.U32.AND P3, PT, R18, R23, PT ;  /* 0x000000171200720c */ /* 0x000fe40003f64070 */
[----:B------:R-:W-:Y:S01]  /*1c80*/  LOP3.LUT R38, R21, 0x20, RZ, 0xfc, !PT ;  /* 0x0000002015267812 */ /* 0x000fe200078efcff */
[----:B------:R-:W-:-:S02]  /*1c90*/  @!P4 IMAD.IADD R31, R31, 0x1, -R18 ;  /* 0x000000011f1fc824 */ /* 0x000fc400078e0a12 */
[----:B------:R-:W-:Y:S01]  /*1ca0*/  IMAD R39, R18, R26, R39 ;  /* 0x0000001a12277224 */ /* 0x000fe200078e0227 */
[----:B------:R-:W-:-:S05]  /*1cb0*/  IABS R41, R38 ;  /* 0x0000002600297213 */ /* 0x000fca0000000000 */
[----:B------:R-:W-:Y:S01]  /*1cc0*/  @!P5 IMAD.MOV R31, RZ, RZ, -R31 ;  /* 0x000000ffff1fd224 */ /* 0x000fe200078e0a1f */
[----:B------:R-:W-:Y:S01]  /*1cd0*/  ISETP.GE.AND P5, PT, R30, RZ, PT ;  /* 0x000000ff1e00720c */ /* 0x000fe20003fa6270 */
[----:B------:R-:W-:Y:S01]  /*1ce0*/  @!P3 IMAD.IADD R23, R23, 0x1, -R18 ;  /* 0x000000011717b824 */ /* 0x000fe200078e0a12 */
[----:B------:R-:W-:Y:S01]  /*1cf0*/  ISETP.GT.U32.AND P3, PT, R18, R39, PT ;  /* 0x000000271200720c */ /* 0x000fe20003f64070 */
[----:B------:R-:W-:Y:S01]  /*1d00*/  IMAD.HI.U32 R24, R19, R41, RZ ;  /* 0x0000002913187227 */ /* 0x000fe200078e00ff */
[----:B------:R-:W-:-:S03]  /*1d10*/  ISETP.GE.AND P4, PT, R34, RZ, PT ;  /* 0x000000ff2200720c */ /* 0x000fc60003f86270 */
[----:B------:R-:W-:Y:S01]  /*1d20*/  IMAD.MOV R24, RZ, RZ, -R24 ;  /* 0x000000ffff187224 */ /* 0x000fe200078e0a18 */
[C---:B------:R-:W-:Y:S01]  /*1d30*/  ISETP.GT.U32.AND P6, PT, R18.reuse, R37, PT ;  /* 0x000000251200720c */ /* 0x040fe20003fc4070 */
[----:B------:R-:W-:Y:S01]  /*1d40*/  IMAD.MOV.U32 R35, RZ, RZ, R23 ;  /* 0x000000ffff237224 */ /* 0x000fe200078e0017 */
[----:B------:R-:W-:Y:S01]  /*1d50*/  LOP3.LUT R30, R21, 0x24, RZ, 0xfc, !PT ;  /* 0x00000024151e7812 */ /* 0x000fe200078efcff */
[C---:B------:R-:W-:Y:S02]  /*1d60*/  IMAD R41, R18.reuse, R24, R41 ;  /* 0x0000001812297224 */ /* 0x040fe400078e0229 */
[----:B------:R-:W-:Y:S01]  /*1d70*/  @!P5 IMAD.MOV R35, RZ, RZ, -R35 ;  /* 0x000000ffff23d224 */ /* 0x000fe200078e0a23 */
[----:B------:R-:W-:Y:S01]  /*1d80*/  IABS R26, R30 ;  /* 0x0000001e001a7213 */ /* 0x000fe20000000000 */
[----:B------:R-:W-:Y:S01]  /*1d90*/  @!P3 IMAD.IADD R39, R39, 0x1, -R18 ;  /* 0x000000012727b824 */ /* 0x000fe200078e0a12 */
[----:B------:R-:W-:Y:S01]  /*1da0*/  ISETP.GT.U32.AND P5, PT, R18, R41, PT ;  /* 0x000000291200720c */ /* 0x000fe20003fa4070 */
[----:B------:R-:W-:Y:S01]  /*1db0*/  @!P4 IMAD.MOV R33, RZ, RZ, -R33 ;  /* 0x000000ffff21c224 */ /* 0x000fe200078e0a21 */
[----:B------:R-:W-:Y:S01]  /*1dc0*/  ISETP.GE.AND P4, PT, R32, RZ, PT ;  /* 0x000000ff2000720c */ /* 0x000fe20003f86270 */
[----:B------:R-:W-:Y:S01]  /*1dd0*/  IMAD.HI.U32 R23, R19, R26, RZ ;  /* 0x0000001a13177227 */ /* 0x000fe200078e00ff */
[----:B------:R-:W-:-:S02]  /*1de0*/  ISETP.GT.U32.AND P3, PT, R18, R39, PT ;  /* 0x000000271200720c */ /* 0x000fc40003f64070 */
[----:B------:R-:W-:Y:S01]  /*1df0*/  LOP3.LUT R32, R21, 0x28, RZ, 0xfc, !PT ;  /* 0x0000002815207812 */ /* 0x000fe200078efcff */
[--C-:B------:R-:W-:Y:S01]  /*1e00*/  @!P6 IMAD.IADD R37, R37, 0x1, -R18.reuse ;  /* 0x000000012525e824 */ /* 0x100fe200078e0a12 */
[----:B------:R-:W-:Y:S01]  /*1e10*/  LOP3.LUT R34, R21, 0x2c, RZ, 0xfc, !PT ;  /* 0x0000002c15227812 */ /* 0x000fe200078efcff */
[----:B------:R-:W-:Y:S01]  /*1e20*/  IMAD.MOV R23, RZ, RZ, -R23 ;  /* 0x000000ffff177224 */ /* 0x000fe200078e0a17 */
[----:B------:R-:W-:Y:S02]  /*1e30*/  IABS R43, R32 ;  /* 0x00000020002b7213 */ /* 0x000fe40000000000 */
[C---:B------:R-:W-:Y:S01]  /*1e40*/  ISETP.GT.U32.AND P6, PT, R18.reuse, R37, PT ;  /* 0x000000251200720c */ /* 0x040fe20003fc4070 */
[----:B------:R-:W-:Y:S01]  /*1e50*/  @!P5 IMAD.IADD R41, R41, 0x1, -R18 ;  /* 0x000000012929d824 */ /* 0x000fe200078e0a12 */
[----:B------:R-:W-:Y:S01]  /*1e60*/  IABS R45, R34 ;  /* 0x00000022002d7213 */ /* 0x000fe20000000000 */
[C---:B------:R-:W-:Y:S02]  /*1e70*/  IMAD R23, R18.reuse, R23, R26 ;  /* 0x0000001712177224 */ /* 0x040fe400078e021a */
[----:B------:R-:W-:Y:S01]  /*1e80*/  IMAD.HI.U32 R24, R19, R43, RZ ;  /* 0x0000002b13187227 */ /* 0x000fe200078e00ff */
[----:B------:R-:W-:-:S03]  /*1e90*/  ISETP.GT.U32.AND P5, PT, R18, R41, PT ;  /* 0x000000291200720c */ /* 0x000fc60003fa4070 */
[----:B------:R-:W-:Y:S01]  /*1ea0*/  @!P3 IMAD.IADD R39, R39, 0x1, -R18 ;  /* 0x000000012727b824 */ /* 0x000fe200078e0a12 */
[----:B------:R-:W-:Y:S01]  /*1eb0*/  ISETP.GT.U32.AND P3, PT, R18, R23, PT ;  /* 0x000000171200720c */ /* 0x000fe20003f64070 */
[----:B------:R-:W-:Y:S02]  /*1ec0*/  IMAD.MOV R28, RZ, RZ, -R24 ;  /* 0x000000ffff1c7224 */ /* 0x000fe400078e0a18 */
[----:B------:R-:W-:-:S04]  /*1ed0*/  IMAD.HI.U32 R24, R19, R45, RZ ;  /* 0x0000002d13187227 */ /* 0x000fc800078e00ff */
[----:B------:R-:W-:Y:S02]  /*1ee0*/  IMAD.MOV R26, RZ, RZ, -R24 ;  /* 0x000000ffff1a7224 */ /* 0x000fe400078e0a18 */
[--C-:B------:R-:W-:Y:S01]  /*1ef0*/  @!P6 IMAD.IADD R37, R37, 0x1, -R18.reuse ;  /* 0x000000012525e824 */ /* 0x100fe200078e0a12 */
[----:B------:R-:W-:Y:S01]  /*1f00*/  ISETP.GE.AND P6, PT, R36, RZ, PT ;  /* 0x000000ff2400720c */ /* 0x000fe20003fc6270 */
[C---:B------:R-:W-:Y:S02]  /*1f10*/  IMAD R43, R18.reuse, R28, R43 ;  /* 0x0000001c122b7224 */ /* 0x040fe400078e022b */
[C---:B------:R-:W-:Y:S02]  /*1f20*/  IMAD R45, R18.reuse, R26, R45 ;  /* 0x0000001a122d7224 */ /* 0x040fe400078e022d */
[----:B------:R-:W-:Y:S01]  /*1f30*/  @!P4 IMAD.MOV R37, RZ, RZ, -R37 ;  /* 0x000000ffff25c224 */ /* 0x000fe200078e0a25 */
[C---:B------:R-:W-:Y:S01]  /*1f40*/  ISETP.GT.U32.AND P4, PT, R18.reuse, R43, PT ;  /* 0x0000002b1200720c */ /* 0x040fe20003f84070 */
[--C-:B------:R-:W-:Y:S01]  /*1f50*/  @!P5 IMAD.IADD R41, R41, 0x1, -R18.reuse ;  /* 0x000000012929d824 */ /* 0x100fe200078e0a12 */
[----:B------:R-:W-:Y:S01]  /*1f60*/  LOP3.LUT R40, R21, 0x30, RZ, 0xfc, !PT ;  /* 0x0000003015287812 */ /* 0x000fe200078efcff */
[----:B------:R-:W-:Y:S01]  /*1f70*/  @!P3 IMAD.IADD R23, R23, 0x1, -R18 ;  /* 0x000000011717b824 */ /* 0x000fe200078e0a12 */
[----:B------:R-:W-:-:S02]  /*1f80*/  ISETP.GT.U32.AND P5, PT, R18, R45, PT ;  /* 0x0000002d1200720c */ /* 0x000fc40003fa4070 */
[----:B------:R-:W-:Y:S02]  /*1f90*/  IABS R69, R40 ;  /* 0x0000002800457213 */ /* 0x000fe40000000000 */
[----:B------:R-:W-:Y:S01]  /*1fa0*/  ISETP.GT.U32.AND P3, PT, R18, R23, PT ;  /* 0x000000171200720c */ /* 0x000fe20003f64070 */
[----:B------:R-:W-:Y:S01]  /*1fb0*/  @!P6 IMAD.MOV R39, RZ, RZ, -R39 ;  /* 0x000000ffff27e224 */ /* 0x000fe200078e0a27 */
[----:B------:R-:W-:Y:S01]  /*1fc0*/  ISETP.GE.AND P6, PT, R38, RZ, PT ;  /* 0x000000ff2600720c */ /* 0x000fe20003fc6270 */
[----:B------:R-:W-:Y:S01]  /*1fd0*/  IMAD.HI.U32 R24, R19, R69, RZ ;  /* 0x0000004513187227 */ /* 0x000fe200078e00ff */
[C---:B------:R-:W-:Y:S02]  /*1fe0*/  LOP3.LUT R36, R21.reuse, 0x34, RZ, 0xfc, !PT ;  /* 0x0000003415247812 */ /* 0x040fe400078efcff */
[----:B------:R-:W-:Y:S01]  /*1ff0*/  LOP3.LUT R38, R21, 0x38, RZ, 0xfc, !PT ;  /* 0x0000003815267812 */ /* 0x000fe200078efcff */
[----:B------:R-:W-:Y:S01]  /*2000*/  @!P4 IMAD.IADD R43, R43, 0x1, -R18 ;  /* 0x000000012b2bc824 */ /* 0x000fe200078e0a12 */
[----:B------:R-:W-:Y:S01]  /*2010*/  LOP3.LUT R28, R21, 0x3c, RZ, 0xfc, !PT ;  /* 0x0000003c151c7812 */ /* 0x000fe200078efcff */
[----:B------:R-:W-:Y:S01]  /*2020*/  IMAD.MOV R24, RZ, RZ, -R24 ;  /* 0x000000ffff187224 */ /* 0x000fe200078e0a18 */
[----:B------:R-:W-:Y:S01]  /*2030*/  IABS R26, R36 ;  /* 0x00000024001a7213 */ /* 0x000fe20000000000 */
[----:B------:R-:W-:Y:S01]  /*2040*/  @!P5 IMAD.IADD R45, R45, 0x1, -R18 ;  /* 0x000000012d2dd824 */ /* 0x000fe200078e0a12 */
[----:B------:R-:W-:-:S02]  /*2050*/  IABS R71, R38 ;  /* 0x0000002600477213 */ /* 0x000fc40000000000 */
[----:B------:R-:W-:Y:S01]  /*2060*/  IABS R73, R28 ;  /* 0x0000001c00497213 */ /* 0x000fe20000000000 */
[C---:B------:R-:W-:Y:S01]  /*2070*/  IMAD R69, R18.reuse, R24, R69 ;  /* 0x0000001812457224 */ /* 0x040fe200078e0245 */
[C---:B------:R-:W-:Y:S01]  /*2080*/  ISETP.GT.U32.AND P4, PT, R18.reuse, R43, PT ;  /* 0x0000002b1200720c */ /* 0x040fe20003f84070 */
[----:B------:R-:W-:Y:S01]  /*2090*/  @!P3 IMAD.IADD R23, R23, 0x1, -R18 ;  /* 0x000000011717b824 */ /* 0x000fe200078e0a12 */
[----:B------:R-:W-:Y:S01]  /*20a0*/  ISETP.GT.U32.AND P5, PT, R18, R45, PT ;  /* 0x0000002d1200720c */ /* 0x000fe20003fa4070 */
[----:B------:R-:W-:Y:S01]  /*20b0*/  IMAD.HI.U32 R21, R19, R26, RZ ;  /* 0x0000001a13157227 */ /* 0x000fe200078e00ff */
[----:B------:R-:W-:-:S03]  /*20c0*/  ISETP.GE.AND P3, PT, R30, RZ, PT ;  /* 0x000000ff1e00720c */ /* 0x000fc60003f66270 */
[----:B------:R-:W-:-:S04]  /*20d0*/  IMAD.HI.U32 R24, R19, R71, RZ ;  /* 0x0000004713187227 */ /* 0x000fc800078e00ff */
[----:B------:R-:W-:-:S04]  /*20e0*/  IMAD.HI.U32 R19, R19, R73, RZ ;  /* 0x0000004913137227 */ /* 0x000fc800078e00ff */
[----:B------:R-:W-:Y:S02]  /*20f0*/  IMAD.MOV R19, RZ, RZ, -R19 ;  /* 0x000000ffff137224 */ /* 0x000fe400078e0a13 */
[----:B------:R-:W-:Y:S02]  /*2100*/  IMAD.MOV R21, RZ, RZ, -R21 ;  /* 0x000000ffff157224 */ /* 0x000fe400078e0a15 */
[C---:B------:R-:W-:Y:S02]  /*2110*/  IMAD R73, R18.reuse, R19, R73 ;  /* 0x0000001312497224 */ /* 0x040fe400078e0249 */
[----:B------:R-:W-:Y:S02]  /*2120*/  IMAD R21, R18, R21, R26 ;  /* 0x0000001512157224 */ /* 0x000fe400078e021a */
[----:B------:R-:W-:Y:S02]  /*2130*/  IMAD.MOV.U32 R19, RZ, RZ, R23 ;  /* 0x000000ffff137224 */ /* 0x000fe400078e0017 */
[--C-:B------:R-:W-:Y:S01]  /*2140*/  @!P4 IMAD.IADD R43, R43, 0x1, -R18.reuse ;  /* 0x000000012b2bc824 */ /* 0x100fe200078e0a12 */
[----:B------:R-:W-:Y:S01]  /*2150*/  ISETP.GE.AND P4, PT, R32, RZ, PT ;  /* 0x000000ff2000720c */ /* 0x000fe20003f86270 */
[----:B------:R-:W-:Y:S01]  /*2160*/  @!P5 IMAD.IADD R45, R45, 0x1, -R18 ;  /* 0x000000012d2dd824 */ /* 0x000fe200078e0a12 */
[----:B------:R-:W-:Y:S01]  /*2170*/  ISETP.GE.AND P5, PT, R34, RZ, PT ;  /* 0x000000ff2200720c */ /* 0x000fe20003fa6270 */
[----:B------:R-:W-:Y:S01]  /*2180*/  @!P3 IMAD.MOV R19, RZ, RZ, -R19 ;  /* 0x000000ffff13b224 */ /* 0x000fe200078e0a13 */
[----:B------:R-:W-:Y:S01]  /*2190*/  ISETP.GT.U32.AND P3, PT, R18, R21, PT ;  /* 0x000000151200720c */ /* 0x000fe20003f64070 */
[----:B------:R-:W-:-:S02]  /*21a0*/  IMAD.MOV R24, RZ, RZ, -R24 ;  /* 0x000000ffff187224 */ /* 0x000fc400078e0a18 */
[----:B------:R-:W-:Y:S01]  /*21b0*/  @!P6 IMAD.MOV R41, RZ, RZ, -R41 ;  /* 0x000000ffff29e224 */ /* 0x000fe200078e0a29 */
[C---:B------:R-:W-:Y:S01]  /*21c0*/  ISETP.GT.U32.AND P6, PT, R18.reuse, R69, PT ;  /* 0x000000451200720c */ /* 0x040fe20003fc4070 */
[----:B------:R-:W-:Y:S02]  /*21d0*/  IMAD R71, R18, R24, R71 ;  /* 0x0000001812477224 */ /* 0x000fe400078e0247 */
[----:B------:R-:W-:Y:S02]  /*21e0*/  IMAD R65, R12, 0x2, R65 ;  /* 0x000000020c417824 */ /* 0x000fe400078e0241 */
[----:B------:R-:W-:Y:S01]  /*21f0*/  @!P4 IMAD.MOV R43, RZ, RZ, -R43 ;  /* 0x000000ffff2bc224 */ /* 0x000fe200078e0a2b */
[C---:B------:R-:W-:Y:S01]  /*2200*/  ISETP.GT.U32.AND P4, PT, R18.reuse, R71, PT ;  /* 0x000000471200720c */ /* 0x040fe20003f84070 */
[----:B------:R-:W-:Y:S01]  /*2210*/  @!P5 IMAD.MOV R45, RZ, RZ, -R45 ;  /* 0x000000ffff2dd224 */ /* 0x000fe200078e0a2d */
[----:B------:R-:W-:Y:S01]  /*2220*/  ISETP.GT.U32.AND P5, PT, R18, R73, PT ;  /* 0x000000491200720c */ /* 0x000fe20003fa4070 */
[----:B------:R-:W-:Y:S01]  /*2230*/  @!P3 IMAD.IADD R21, R21, 0x1, -R18 ;  /* 0x000000011515b824 */ /* 0x000fe200078e0a12 */
[----:B------:R-:W-:-:S03]  /*2240*/  LEA R64, P3, R65, R22, 0x1 ;  /* 0x0000001641407211 */ /* 0x000fc600078608ff */
[--C-:B------:R-:W-:Y:S01]  /*2250*/  @!P6 IMAD.IADD R69, R69, 0x1, -R18.reuse ;  /* 0x000000014545e824 */ /* 0x100fe200078e0a12 */
[----:B------:R-:W-:Y:S02]  /*2260*/  LEA.HI.X.SX32 R65, R65, R20, 0x1, P3 ;  /* 0x0000001441417211 */ /* 0x000fe400018f0eff */
[C---:B------:R-:W-:Y:S02]  /*2270*/  ISETP.GT.U32.AND P3, PT, R18.reuse, R21, PT ;  /* 0x000000151200720c */ /* 0x040fe40003f64070 */
[----:B------:R-:W-:Y:S01]  /*2280*/  ISETP.GT.U32.AND P6, PT, R18, R69, PT ;  /* 0x000000451200720c */ /* 0x000fe20003fc4070 */
[--C-:B------:R-:W-:Y:S01]  /*2290*/  @!P4 IMAD.IADD R71, R71, 0x1, -R18.reuse ;  /* 0x000000014747c824 */ /* 0x100fe200078e0a12 */
[----:B------:R-:W-:Y:S01]  /*22a0*/  LEA R22, P4, R51, R22, 0x1 ;  /* 0x0000001633167211 */ /* 0x000fe200078808ff */
[----:B------:R-:W-:-:S03]  /*22b0*/  @!P5 IMAD.IADD R73, R73, 0x1, -R18 ;  /* 0x000000014949d824 */ /* 0x000fc600078e0a12 */
[C---:B------:R-:W-:Y:S02]  /*22c0*/  ISETP.GT.U32.AND P5, PT, R18.reuse, R71, PT ;  /* 0x000000471200720c */ /* 0x040fe40003fa4070 */
[----:B------:R-:W-:Y:S02]  /*22d0*/  LEA.HI.X.SX32 R23, R51, R20, 0x1, P4 ;  /* 0x0000001433177211 */ /* 0x000fe400020f0eff */
[----:B------:R-:W-:Y:S01]  /*22e0*/  ISETP.GT.U32.AND P4, PT, R18, R73, PT ;  /* 0x000000491200720c */ /* 0x000fe20003f84070 */
[--C-:B------:R-:W-:Y:S01]  /*22f0*/  @!P3 IMAD.IADD R21, R21, 0x1, -R18.reuse ;  /* 0x000000011515b824 */ /* 0x100fe200078e0a12 */
[----:B------:R-:W-:Y:S01]  /*2300*/  ISETP.GE.AND P3, PT, R38, RZ, PT ;  /* 0x000000ff2600720c */ /* 0x000fe20003f66270 */
[----:B------:R-:W-:Y:S01]  /*2310*/  @!P6 IMAD.IADD R69, R69, 0x1, -R18 ;  /* 0x000000014545e824 */ /* 0x000fe200078e0a12 */
[----:B------:R-:W-:Y:S02]  /*2320*/  ISETP.GE.AND P6, PT, R40, RZ, PT ;  /* 0x000000ff2800720c */ /* 0x000fe40003fc6270 */
[----:B------:R-:W-:-:S03]  /*2330*/  LOP3.LUT R109, R104, 0x1e, RZ, 0xfc, !PT ;  /* 0x0000001e686d7812 */ /* 0x000fc600078efcff */
[----:B------:R-:W-:Y:S01]  /*2340*/  @!P5 IMAD.IADD R71, R71, 0x1, -R18 ;  /* 0x000000014747d824 */ /* 0x000fe200078e0a12 */
[----:B------:R-:W-:-:S03]  /*2350*/  ISETP.GE.AND P5, PT, R28, RZ, PT ;  /* 0x000000ff1c00720c */ /* 0x000fc60003fa6270 */
[----:B------:R-:W-:Y:S01]  /*2360*/  @!P4 IMAD.IADD R73, R73, 0x1, -R18 ;  /* 0x000000014949c824 */ /* 0x000fe200078e0a12 */
[----:B------:R-:W-:Y:S01]  /*2370*/  ISETP.NE.AND P4, PT, R25, RZ, PT ;  /* 0x000000ff1900720c */ /* 0x000fe20003f85270 */
[----:B------:R-:W-:Y:S01]  /*2380*/  @!P3 IMAD.MOV R71, RZ, RZ, -R71 ;  /* 0x000000ffff47b224 */ /* 0x000fe200078e0a47 */
[----:B------:R-:W-:Y:S02]  /*2390*/  LOP3.LUT R18, RZ, R25, RZ, 0x33, !PT ;  /* 0x00000019ff127212 */ /* 0x000fe400078e33ff */
[----:B------:R-:W-:Y:S01]  /*23a0*/  ISETP.LT.AND P3, PT, R109, R4, P0 ;  /* 0x000000046d00720c */ /* 0x000fe20000761270 */
[----:B------:R-:W-:Y:S01]  /*23b0*/  @!P6 IMAD.MOV R69, RZ, RZ, -R69 ;  /* 0x000000ffff45e224 */ /* 0x000fe200078e0a45 */
[----:B------:R-:W-:Y:S02]  /*23c0*/  SEL R20, R18, R5, !P4 ;  /* 0x0000000512147207 */ /* 0x000fe40006000000 */
[----:B------:R-:W-:Y:S02]  /*23d0*/  ISETP.GE.AND P6, PT, R36, RZ, PT ;  /* 0x000000ff2400720c */ /* 0x000fe40003fc6270 */
[----:B------:R-:W-:-:S02]  /*23e0*/  LOP3.LUT R5, R112, 0x3f, RZ, 0xc0, !PT ;  /* 0x0000003f70057812 */ /* 0x000fc400078ec0ff */
[----:B------:R-:W-:Y:S02]  /*23f0*/  PRMT R146, RZ, 0x7610, R146 ;  /* 0x00007610ff927816 */ /* 0x000fe40000000092 */
[----:B------:R-:W-:Y:S01]  /*2400*/  SEL R25, R18, R19, !P4 ;  /* 0x0000001312197207 */ /* 0x000fe20006000000 */
[----:B------:R-:W-:Y:S01]  /*2410*/  IMAD R19, R5, R13, RZ ;  /* 0x0000000d05137224 */ /* 0x000fe200078e02ff */
[----:B------:R-:W-:Y:S01]  /*2420*/  LOP3.LUT R107, R104, 0x26, RZ, 0xfc, !PT ;  /* 0x00000026686b7812 */ /* 0x000fe200078efcff */
[----:B------:R-:W-:Y:S01]  /*2430*/  @!P5 IMAD.MOV R73, RZ, RZ, -R73 ;  /* 0x000000ffff49d224 */ /* 0x000fe200078e0a49 */
[----:B------:R-:W-:Y:S01]  /*2440*/  SEL R58, R18, R69, !P4 ;  /* 0x00000045123a7207 */ /* 0x000fe20006000000 */
[----:B------:R0:W2:Y:S01]  /*2450*/  @P3 LDG.E.U16 R146, desc[UR18][R14.64] ;  /* 0x000000120e923981 */ /* 0x0000a2000c1e1500 */
[----:B------:R-:W-:Y:S02]  /*2460*/  LOP3.LUT R111, R104, 0x16, RZ, 0xfc, !PT ;  /* 0x00000016686f7812 */ /* 0x000fe400078efcff */
[----:B------:R-:W-:-:S02]  /*2470*/  LEA R69, P3, R19, UR14, 0x1 ;  /* 0x0000000e13457c11 */ /* 0x000fc4000f8608ff */
[-C--:B------:R-:W-:Y:S01]  /*2480*/  ISETP.LT.AND P5, PT, R107, R4.reuse, P0 ;  /* 0x000000046b00720c */ /* 0x080fe200007a1270 */
[----:B------:R-:W-:Y:S01]  /*2490*/  @!P6 IMAD.MOV R21, RZ, RZ, -R21 ;  /* 0x000000ffff15e224 */ /* 0x000fe200078e0a15 */
[----:B------:R-:W-:Y:S02]  /*24a0*/  SEL R62, R18, R71, !P4 ;  /* 0x00000047123e7207 */ /* 0x000fe40006000000 */
[----:B------:R-:W-:Y:S02]  /*24b0*/  ISETP.LT.AND P6, PT, R111, R4, P0 ;  /* 0x000000046f00720c */ /* 0x000fe400007c1270 */
[----:B------:R-:W-:Y:S01]  /*24c0*/  LEA.HI.X.SX32 R71, R19, UR15, 0x1, P3 ;  /* 0x0000000f13477c11 */ /* 0x000fe200098f0eff */
[----:B------:R-:W-:Y:S01]  /*24d0*/  IMAD R19, R20, UR4, RZ ;  /* 0x0000000414137c24 */ /* 0x000fe2000f8e02ff */
[----:B------:R-:W-:Y:S02]  /*24e0*/  SEL R31, R18, R31, !P4 ;  /* 0x0000001f121f7207 */ /* 0x000fe40006000000 */
[----:B------:R-:W-:-:S02]  /*24f0*/  PRMT R148, RZ, 0x7610, R148 ;  /* 0x00007610ff947816 */ /* 0x000fc40000000094 */
[C---:B------:R-:W-:Y:S01]  /*2500*/  SEL R37, R18.reuse, R37, !P4 ;  /* 0x0000002512257207 */ /* 0x040fe20006000000 */
[----:B0-----:R-:W-:Y:S01]  /*2510*/  IMAD R14, R31, UR4, RZ ;  /* 0x000000041f0e7c24 */ /* 0x001fe2000f8e02ff */
[C---:B------:R-:W-:Y:S02]  /*2520*/  LEA R44, P3, R19.reuse, R69, 0x1 ;  /* 0x00000045132c7211 */ /* 0x040fe400078608ff */
[----:B------:R-:W-:Y:S01]  /*2530*/  PRMT R144, RZ, 0x7610, R144 ;  /* 0x00007610ff907816 */ /* 0x000fe20000000090 */
[----:B------:R0:W2:Y:S01]  /*2540*/  @P5 LDG.E.U16 R148, desc[UR18][R16.64] ;  /* 0x0000001210945981 */ /* 0x0000a2000c1e1500 */
[C---:B------:R-:W-:Y:S02]  /*2550*/  SEL R39, R18.reuse, R39, !P4 ;  /* 0x0000002712277207 */ /* 0x040fe40006000000 */
[C---:B------:R-:W-:Y:S02]  /*2560*/  SEL R56, R18.reuse, R45, !P4 ;  /* 0x0000002d12387207 */ /* 0x040fe40006000000 */
[----:B------:R-:W-:Y:S01]  /*2570*/  LEA.HI.X.SX32 R45, R19, R71, 0x1, P3 ;  /* 0x00000047132d7211 */ /* 0x000fe200018f0eff */
[----:B------:R1:W2:Y:S01]  /*2580*/  @P6 LDG.E.U16 R144, desc[UR18][R22.64] ;  /* 0x0000001216906981 */ /* 0x0002a2000c1e1500 */
[----:B------:R-:W-:-:S02]  /*2590*/  SEL R27, R18, R27, !P4 ;  /* 0x0000001b121b7207 */ /* 0x000fc40006000000 */
[----:B------:R-:W-:Y:S01]  /*25a0*/  LEA R38, P3, R14, R69, 0x1 ;  /* 0x000000450e267211 */ /* 0x000fe200078608ff */
[----:B0-----:R-:W-:Y:S01]  /*25b0*/  IMAD R17, R37, UR4, RZ ;  /* 0x0000000425117c24 */ /* 0x001fe2000f8e02ff */
[C---:B------:R-:W-:Y:S01]  /*25c0*/  SEL R33, R18.reuse, R33, !P4 ;  /* 0x0000002112217207 */ /* 0x040fe20006000000 */
[----:B------:R-:W-:Y:S01]  /*25d0*/  IMAD R20, R27, UR4, RZ ;  /* 0x000000041b147c24 */ /* 0x000fe2000f8e02ff */
[----:B------:R-:W-:Y:S01]  /*25e0*/  SEL R29, R18, R29, !P4 ;  /* 0x0000001d121d7207 */ /* 0x000fe20006000000 */
[----:B------:R-:W-:Y:S02]  /*25f0*/  IMAD R25, R25, UR4, RZ ;  /* 0x0000000419197c24 */ /* 0x000fe4000f8e02ff */
[----:B-1----:R-:W-:Y:S01]  /*2600*/  IMAD R22, R39, UR4, RZ ;  /* 0x0000000427167c24 */ /* 0x002fe2000f8e02ff */
[----:B------:R-:W-:Y:S02]  /*2610*/  LEA.HI.X.SX32 R39, R14, R71, 0x1, P3 ;  /* 0x000000470e277211 */ /* 0x000fe400018f0eff */
[----:B------:R-:W-:Y:S01]  /*2620*/  LEA R32, P3, R17, R69, 0x1 ;  /* 0x0000004511207211 */ /* 0x000fe200078608ff */
[----:B------:R-:W-:Y:S01]  /*2630*/  IMAD R15, R33, UR4, RZ ;  /* 0x00000004210f7c24 */ /* 0x000fe2000f8e02ff */
[----:B------:R-:W-:Y:S01]  /*2640*/  SEL R60, R18, R21, !P4 ;  /* 0x00000015123c7207 */ /* 0x000fe20006000000 */
[----:B------:R-:W-:Y:S01]  /*2650*/  IMAD R21, R29, UR4, RZ ;  /* 0x000000041d157c24 */ /* 0x000fe2000f8e02ff */
[----:B------:R-:W-:Y:S01]  /*2660*/  LEA.HI.X.SX32 R33, R17, R71, 0x1, P3 ;  /* 0x0000004711217211 */ /* 0x000fe200018f0eff */
[----:B------:R-:W-:Y:S01]  /*2670*/  IMAD R58, R58, UR4, RZ ;  /* 0x000000043a3a7c24 */ /* 0x000fe2000f8e02ff */
[----:B------:R-:W-:-:S02]  /*2680*/  LEA R42, P6, R20, R69, 0x1 ;  /* 0x00000045142a7211 */ /* 0x000fc400078c08ff */
[----:B------:R-:W-:Y:S02]  /*2690*/  LEA R26, P3, R25, R69, 0x1 ;  /* 0x00000045191a7211 */ /* 0x000fe400078608ff */
[C---:B------:R-:W-:Y:S02]  /*26a0*/  SEL R41, R18.reuse, R41, !P4 ;  /* 0x0000002912297207 */ /* 0x040fe40006000000 */
[----:B------:R-:W-:Y:S02]  /*26b0*/  SEL R54, R18, R43, !P4 ;  /* 0x0000002b12367207 */ /* 0x000fe40006000000 */
[----:B------:R-:W-:Y:S02]  /*26c0*/  LEA R40, P5, R21, R69, 0x1 ;  /* 0x0000004515287211 */ /* 0x000fe400078a08ff */
[-C--:B------:R-:W-:Y:S02]  /*26d0*/  LEA.HI.X.SX32 R43, R20, R71.reuse, 0x1, P6 ;  /* 0x00000047142b7211 */ /* 0x080fe400030f0eff */
[----:B------:R-:W-:-:S02]  /*26e0*/  LEA.HI.X.SX32 R27, R25, R71, 0x1, P3 ;  /* 0x00000047191b7211 */ /* 0x000fc400018f0eff */
[----:B------:R-:W-:Y:S01]  /*26f0*/  LEA R20, P3, R58, R69, 0x1 ;  /* 0x000000453a147211 */ /* 0x000fe200078608ff */
[----:B------:R-:W-:Y:S01]  /*2700*/  IMAD R23, R41, UR4, RZ ;  /* 0x0000000429177c24 */ /* 0x000fe2000f8e02ff */
[C---:B------:R-:W-:Y:S02]  /*2710*/  LOP3.LUT R159, R104.reuse, 0x36, RZ, 0xfc, !PT ;  /* 0x00000036689f7812 */ /* 0x040fe400078efcff */
[----:B------:R-:W-:Y:S02]  /*2720*/  LOP3.LUT R161, R104, 0x2e, RZ, 0xfc, !PT ;  /* 0x0000002e68a17812 */ /* 0x000fe400078efcff */
[----:B------:R-:W-:Y:S02]  /*2730*/  LEA.HI.X.SX32 R41, R21, R71, 0x1, P5 ;  /* 0x0000004715297211 */ /* 0x000fe400028f0eff */
[----:B------:R-:W-:Y:S02]  /*2740*/  SEL R35, R18, R35, !P4 ;  /* 0x0000002312237207 */ /* 0x000fe40006000000 */
[----:B------:R-:W-:-:S02]  /*2750*/  LEA.HI.X.SX32 R21, R58, R71, 0x1, P3 ;  /* 0x000000473a157211 */ /* 0x000fc400018f0eff */
[----:B------:R-:W-:Y:S02]  /*2760*/  SEL R18, R18, R73, !P4 ;  /* 0x0000004912127207 */ /* 0x000fe40006000000 */
[-C--:B------:R-:W-:Y:S02]  /*2770*/  ISETP.LT.AND P3, PT, R159, R4.reuse, P0 ;  /* 0x000000049f00720c */ /* 0x080fe40000761270 */
[----:B------:R-:W-:Y:S02]  /*2780*/  ISETP.LT.AND P4, PT, R161, R4, P0 ;  /* 0x00000004a100720c */ /* 0x000fe40000781270 */
[----:B------:R-:W-:Y:S02]  /*2790*/  PRMT R154, RZ, 0x7610, R154 ;  /* 0x00007610ff9a7816 */ /* 0x000fe4000000009a */
[----:B------:R-:W-:Y:S01]  /*27a0*/  PRMT R150, RZ, 0x7610, R150 ;  /* 0x00007610ff967816 */ /* 0x000fe20000000096 */
[----:B------:R-:W-:Y:S01]  /*27b0*/  IMAD R16, R35, UR4, RZ ;  /* 0x0000000423107c24 */ /* 0x000fe2000f8e02ff */
[----:B------:R-:W-:-:S02]  /*27c0*/  LEA R36, P6, R15, R69, 0x1 ;  /* 0x000000450f247211 */ /* 0x000fc400078c08ff */
[----:B------:R-:W-:Y:S01]  /*27d0*/  LOP3.LUT R167, R104, 0x2, RZ, 0xfc, !PT ;  /* 0x0000000268a77812 */ /* 0x000fe200078efcff */
[----:B------:R-:W-:Y:S01]  /*27e0*/  IMAD R54, R54, UR4, RZ ;  /* 0x0000000436367c24 */ /* 0x000fe2000f8e02ff */
[----:B------:R-:W-:Y:S01]  /*27f0*/  LEA.HI.X.SX32 R37, R15, R71, 0x1, P6 ;  /* 0x000000470f257211 */ /* 0x000fe200030f0eff */
[----:B------:R-:W2:Y:S01]  /*2800*/  @P3 LDG.E.U16 R154, desc[UR18][R48.64] ;  /* 0x00000012309a3981 */ /* 0x000ea2000c1e1500 */
[-C--:B------:R-:W-:Y:S02]  /*2810*/  LEA R30, P6, R22, R69.reuse, 0x1 ;  /* 0x00000045161e7211 */ /* 0x080fe400078c08ff */
[-C--:B------:R-:W-:Y:S01]  /*2820*/  ISETP.LT.AND P3, PT, R104, R4.reuse, P0 ;  /* 0x000000046800720c */ /* 0x080fe20000761270 */
[----:B------:R0:W2:Y:S01]  /*2830*/  @P4 LDG.E.U16 R150, desc[UR18][R46.64] ;  /* 0x000000122e964981 */ /* 0x0000a2000c1e1500 */
[----:B------:R-:W-:Y:S02]  /*2840*/  LEA R34, P5, R16, R69, 0x1 ;  /* 0x0000004510227211 */ /* 0x000fe400078a08ff */
[----:B------:R-:W-:Y:S01]  /*2850*/  ISETP.LT.AND P4, PT, R167, R4, P0 ;  /* 0x00000004a700720c */ /* 0x000fe20000781270 */
[----:B------:R-:W-:Y:S01]  /*2860*/  IMAD R60, R60, UR4, RZ ;  /* 0x000000043c3c7c24 */ /* 0x000fe2000f8e02ff */
[-C--:B------:R-:W-:Y:S01]  /*2870*/  LEA.HI.X.SX32 R31, R22, R71.reuse, 0x1, P6 ;  /* 0x00000047161f7211 */ /* 0x080fe200030f0eff */
[----:B------:R-:W-:Y:S01]  /*2880*/  IMAD R56, R56, UR4, RZ ;  /* 0x0000000438387c24 */ /* 0x000fe2000f8e02ff */
[----:B------:R-:W-:-:S02]  /*2890*/  LEA.HI.X.SX32 R35, R16, R71, 0x1, P5 ;  /* 0x0000004710237211 */ /* 0x000fc400028f0eff */
[-C--:B------:R-:W-:Y:S02]  /*28a0*/  LEA R24, P6, R54, R69.reuse, 0x1 ;  /* 0x0000004536187211 */ /* 0x080fe400078c08ff */
[C---:B------:R-:W-:Y:S02]  /*28b0*/  LEA R28, P5, R23.reuse, R69, 0x1 ;  /* 0x00000045171c7211 */ /* 0x040fe400078a08ff */
[----:B------:R-:W-:Y:S01]  /*28c0*/  PRMT R199, RZ, 0x7610, R199 ;  /* 0x00007610ffc77816 */ /* 0x000fe200000000c7 */
[----:B------:R-:W-:Y:S01]  /*28d0*/  IMAD R66, R18, UR4, RZ ;  /* 0x0000000412427c24 */ /* 0x000fe2000f8e02ff */
[----:B------:R-:W-:Y:S02]  /*28e0*/  PRMT R176, RZ, 0x7610, R176 ;  /* 0x00007610ffb07816 */ /* 0x000fe400000000b0 */
[-C--:B------:R-:W-:Y:S01]  /*28f0*/  LEA.HI.X.SX32 R25, R54, R71.reuse, 0x1, P6 ;  /* 0x0000004736197211 */ /* 0x080fe200030f0eff */
[----:B------:R-:W-:Y:S01]  /*2900*/  IMAD R62, R62, UR4, RZ ;  /* 0x000000043e3e7c24 */ /* 0x000fe2000f8e02ff */
[----:B------:R-:W-:Y:S01]  /*2910*/  LEA.HI.X.SX32 R29, R23, R71, 0x1, P5 ;  /* 0x00000047171d7211 */ /* 0x000fe200028f0eff */
[----:B------:R-:W2:Y:S01]  /*2920*/  @P3 LDG.E.U16 R199, desc[UR18][R6.64] ;  /* 0x0000001206c73981 */ /* 0x000ea2000c1e1500 */
[----:B------:R-:W-:-:S02]  /*2930*/  LEA R18, P6, R60, R69, 0x1 ;  /* 0x000000453c127211 */ /* 0x000fc400078c08ff */
[C---:B------:R-:W-:Y:S01]  /*2940*/  LOP3.LUT R165, R104.reuse, 0x4, RZ, 0xfc, !PT ;  /* 0x0000000468a57812 */ /* 0x040fe200078efcff */
[----:B------:R-:W2:Y:S01]  /*2950*/  @P4 LDG.E.U16 R176, desc[UR18][R8.64] ;  /* 0x0000001208b04981 */ /* 0x000ea2000c1e1500 */
[----:B------:R-:W-:Y:S02]  /*2960*/  LOP3.LUT R157, R104, 0x3e, RZ, 0xfc, !PT ;  /* 0x0000003e689d7812 */ /* 0x000fe400078efcff */
[----:B------:R-:W-:Y:S02]  /*2970*/  LEA R22, P5, R56, R69, 0x1 ;  /* 0x0000004538167211 */ /* 0x000fe400078a08ff */
[----:B------:R-:W-:Y:S02]  /*2980*/  LOP3.LUT R163, R104, 0x6, RZ, 0xfc, !PT ;  /* 0x0000000668a37812 */ /* 0x000fe400078efcff */
[----:B------:R-:W-:Y:S02]  /*2990*/  LEA.HI.X.SX32 R19, R60, R71, 0x1, P6 ;  /* 0x000000473c137211 */ /* 0x000fe400030f0eff */
[----:B------:R-:W-:-:S02]  /*29a0*/  ISETP.LT.AND P3, PT, R165, R4, P0 ;  /* 0x00000004a500720c */ /* 0x000fc40000761270 */
[----:B------:R-:W-:Y:S02]  /*29b0*/  LEA.HI.X.SX32 R23, R56, R71, 0x1, P5 ;  /* 0x0000004738177211 */ /* 0x000fe400028f0eff */
[-C--:B------:R-:W-:Y:S02]  /*29c0*/  ISETP.LT.AND P6, PT, R157, R4.reuse, P0 ;  /* 0x000000049d00720c */ /* 0x080fe400007c1270 */
[-C--:B------:R-:W-:Y:S02]  /*29d0*/  ISETP.LT.AND P4, PT, R163, R4.reuse, P0 ;  /* 0x00000004a300720c */ /* 0x080fe40000781270 */
[C---:B------:R-:W-:Y:S02]  /*29e0*/  LEA R16, P5, R62.reuse, R69, 0x1 ;  /* 0x000000453e107211 */ /* 0x040fe400078a08ff */
[----:B------:R-:W-:Y:S02]  /*29f0*/  ISETP.LT.AND P0, PT, R5, R4, P0 ;  /* 0x000000040500720c */ /* 0x000fe40000701270 */
[----:B------:R-:W-:-:S02]  /*2a00*/  LEA.HI.X.SX32 R17, R62, R71, 0x1, P5 ;  /* 0x000000473e117211 */ /* 0x000fc400028f0eff */
[----:B------:R-:W-:Y:S02]  /*2a10*/  LEA R14, P5, R66, R69, 0x1 ;  /* 0x00000045420e7211 */ /* 0x000fe400078a08ff */
[----:B------:R-:W-:Y:S02]  /*2a20*/  PRMT R174, RZ, 0x7610, R174 ;  /* 0x00007610ffae7816 */ /* 0x000fe400000000ae */
[----:B------:R-:W-:Y:S02]  /*2a30*/  PRMT R152, RZ, 0x7610, R152 ;  /* 0x00007610ff987816 */ /* 0x000fe40000000098 */
[----:B------:R-:W-:Y:S02]  /*2a40*/  PRMT R172, RZ, 0x7610, R172 ;  /* 0x00007610ffac7816 */ /* 0x000fe400000000ac */
[----:B------:R-:W-:Y:S01]  /*2a50*/  PRMT R197, RZ, 0x7610, R197 ;  /* 0x00007610ffc57816 */ /* 0x000fe200000000c5 */
[----:B------:R-:W2:Y:S01]  /*2a60*/  @P3 LDG.E.U16 R174, desc[UR18][R10.64] ;  /* 0x000000120aae3981 */ /* 0x000ea2000c1e1500 */
[----:B------:R-:W-:-:S02]  /*2a70*/  PRMT R195, RZ, 0x7610, R195 ;  /* 0x00007610ffc37816 */ /* 0x000fc400000000c3 */
[----:B------:R-:W-:Y:S01]  /*2a80*/  PRMT R193, RZ, 0x7610, R193 ;  /* 0x00007610ffc17816 */ /* 0x000fe200000000c1 */
[----:B------:R1:W5:Y:S01]  /*2a90*/  @P6 LDG.E.U16 R152, desc[UR18][R64.64] ;  /* 0x0000001240986981 */ /* 0x000362000c1e1500 */
[----:B------:R-:W-:Y:S02]  /*2aa0*/  PRMT R191, RZ, 0x7610, R191 ;  /* 0x00007610ffbf7816 */ /* 0x000fe400000000bf */
[----:B------:R-:W-:Y:S01]  /*2ab0*/  PRMT R183, RZ, 0x7610, R183 ;  /* 0x00007610ffb77816 */ /* 0x000fe200000000b7 */
[----:B------:R-:W5:Y:S01]  /*2ac0*/  @P4 LDG.E.U16 R172, desc[UR18][R2.64] ;  /* 0x0000001202ac4981 */ /* 0x000f62000c1e1500 */
[----:B------:R-:W-:Y:S02]  /*2ad0*/  PRMT R189, RZ, 0x7610, R189 ;  /* 0x00007610ffbd7816 */ /* 0x000fe400000000bd */
[----:B------:R-:W-:Y:S01]  /*2ae0*/  PRMT R187, RZ, 0x7610, R187 ;  /* 0x00007610ffbb7816 */ /* 0x000fe200000000bb */
[----:B------:R-:W5:Y:S01]  /*2af0*/  @P0 LDG.E.U16 R197, desc[UR18][R44.64] ;  /* 0x000000122cc50981 */ /* 0x000f62000c1e1500 */
[----:B------:R-:W-:-:S02]  /*2b00*/  PRMT R185, RZ, 0x7610, R185 ;  /* 0x00007610ffb97816 */ /* 0x000fc400000000b9 */
[----:B------:R-:W-:Y:S01]  /*2b10*/  PRMT R170, RZ, 0x7610, R170 ;  /* 0x00007610ffaa7816 */ /* 0x000fe200000000aa */
[----:B------:R-:W5:Y:S01]  /*2b20*/  @P0 LDG.E.U16 R195, desc[UR18][R40.64] ;  /* 0x0000001228c30981 */ /* 0x000f62000c1e1500 */
        /* <DEDUP_REMOVED lines=10> */
[----:B------:R-:W-:Y:S01]  /*2bd0*/  LEA.HI.X.SX32 R15, R66, R71, 0x1, P5 ;  /* 0x00000047420f7211 */ /* 0x000fe200028f0eff */
[----:B------:R-:W5:Y:S04]  /*2be0*/  @P0 LDG.E.U16 R189, desc[UR18][R24.64] ;  /* 0x0000001218bd0981 */ /* 0x000f68000c1e1500 */
        /* <DEDUP_REMOVED lines=9> */
[----:B------:R-:W5:Y:S01]  /*2c80*/  @P0 LDG.E.U16 R156, desc[UR18][R14.64] ;  /* 0x000000120e9c0981 */ /* 0x000f62000c1e1500 */
[----:B0-----:R-:W-:-:S02]  /*2c90*/  SHF.R.S32.HI R47, RZ, 0x1f, R52 ;  /* 0x0000001fff2f7819 */ /* 0x001fc40000011434 */
[----:B------:R-:W-:Y:S02]  /*2ca0*/  LOP3.LUT R46, R112, 0xc0, RZ, 0xc0, !PT ;  /* 0x000000c0702e7812 */ /* 0x000fe400078ec0ff */
[----:B------:R-:W-:Y:S02]  /*2cb0*/  SHF.L.U64.HI R96, R52, 0x1, R47 ;  /* 0x0000000134607819 */ /* 0x000fe4000001022f */
[----:B------:R-:W-:Y:S02]  /*2cc0*/  SHF.R.S32.HI R84, RZ, 0x1f, R59 ;  /* 0x0000001fff547819 */ /* 0x000fe4000001143b */
[----:B------:R-:W-:Y:S02]  /*2cd0*/  LEA R92, P5, R59, R100, 0x1 ;  /* 0x000000643b5c7211 */ /* 0x000fe400078a08ff */
[----:B------:R-:W-:Y:S01]  /*2ce0*/  SHF.R.U32.HI R99, RZ, 0x2, R46 ;  /* 0x00000002ff637819 */ /* 0x000fe2000001162e */
[----:B------:R-:W-:Y:S01]  /*2cf0*/  IMAD R46, R149, R12, RZ ;  /* 0x0000000c952e7224 */ /* 0x000fe200078e02ff */
[----:B------:R-:W-:-:S02]  /*2d00*/  SHF.R.S32.HI R90, RZ, 0x1f, R67 ;  /* 0x0000001fff5a7819 */ /* 0x000fc40000011443 */
[-C--:B------:R-:W-:Y:S01]  /*2d10*/  LEA R98, P3, R67, R100.reuse, 0x1 ;  /* 0x0000006443627211 */ /* 0x080fe200078608ff */
[----:B------:R-:W-:Y:S01]  /*2d20*/  IMAD.SHL.U32 R83, R46, 0x2, RZ ;  /* 0x000000022e537824 */ /* 0x000fe200078e00ff */
[----:B------:R-:W-:Y:S02]  /*2d30*/  SHF.R.S32.HI R86, RZ, 0x1f, R61 ;  /* 0x0000001fff567819 */ /* 0x000fe4000001143d */
[----:B------:R-:W-:Y:S02]  /*2d40*/  LEA R94, P4, R61, R100, 0x1 ;  /* 0x000000643d5e7211 */ /* 0x000fe400078808ff */
[----:B------:R-:W-:Y:S02]  /*2d50*/  LEA.HI.X R84, R59, R96, R84, 0x1, P5 ;  /* 0x000000603b547211 */ /* 0x000fe400028f0c54 */
[----:B------:R-:W-:Y:S01]  /*2d60*/  ISETP.NE.U32.AND P0, PT, R50, RZ, PT ;  /* 0x000000ff3200720c */ /* 0x000fe20003f05070 */
[----:B------:R-:W-:Y:S01]  /*2d70*/  IMAD R50, R123, R12, RZ ;  /* 0x0000000c7b327224 */ /* 0x000fe200078e02ff */
[----:B------:R-:W-:-:S02]  /*2d80*/  LEA.HI.X R90, R67, R96, R90, 0x1, P3 ;  /* 0x00000060435a7211 */ /* 0x000fc400018f0c5a */
[----:B------:R-:W-:Y:S02]  /*2d90*/  SHF.R.S32.HI R85, RZ, 0x1f, R57 ;  /* 0x0000001fff557819 */ /* 0x000fe40000011439 */
[-C--:B------:R-:W-:Y:S02]  /*2da0*/  LEA R93, P6, R57, R100.reuse, 0x1 ;  /* 0x00000064395d7211 */ /* 0x080fe400078c08ff */
[----:B------:R-:W-:Y:S02]  /*2db0*/  SHF.R.S32.HI R180, RZ, 0x1f, R51 ;  /* 0x0000001fffb47819 */ /* 0x000fe40000011433 */
[----:B------:R-:W-:Y:S01]  /*2dc0*/  LEA R89, P5, R51, R100, 0x1 ;  /* 0x0000006433597211 */ /* 0x000fe200078a08ff */
[----:B------:R-:W-:Y:S01]  /*2dd0*/  IMAD R48, R147, R12, RZ ;  /* 0x0000000c93307224 */ /* 0x000fe200078e02ff */
[----:B------:R-:W-:Y:S02]  /*2de0*/  SHF.R.S32.HI R88, RZ, 0x1f, R63 ;  /* 0x0000001fff587819 */ /* 0x000fe4000001143f */
[----:B------:R-:W-:Y:S01]  /*2df0*/  LEA R97, P3, R63, R100, 0x1 ;  /* 0x000000643f617211 */ /* 0x000fe200078608ff */
[----:B------:R-:W-:Y:S01]  /*2e00*/  IMAD.HI R49, R46, 0x2, RZ ;  /* 0x000000022e317827 */ /* 0x000fe200078e02ff */
[----:B------:R-:W-:-:S02]  /*2e10*/  LEA.HI.X R86, R61, R96, R86, 0x1, P4 ;  /* 0x000000603d567211 */ /* 0x000fc400020f0c56 */
[----:B------:R-:W-:Y:S01]  /*2e20*/  LEA.HI.X R85, R57, R96, R85, 0x1, P6 ;  /* 0x0000006039557211 */ /* 0x000fe200030f0c55 */
[----:B------:R-:W-:Y:S01]  /*2e30*/  IMAD.SHL.U32 R79, R50, 0x2, RZ ;  /* 0x00000002324f7824 */ /* 0x000fe200078e00ff */
[----:B------:R-:W-:Y:S02]  /*2e40*/  SHF.R.S32.HI R178, RZ, 0x1f, R53 ;  /* 0x0000001fffb27819 */ /* 0x000fe40000011435 */
[----:B------:R-:W-:Y:S02]  /*2e50*/  LEA R91, P4, R53, R100, 0x1 ;  /* 0x00000064355b7211 */ /* 0x000fe400078808ff */
[----:B------:R-:W-:Y:S01]  /*2e60*/  LEA.HI.X R180, R51, R96, R180, 0x1, P5 ;  /* 0x0000006033b47211 */ /* 0x000fe200028f0cb4 */
[----:B------:R-:W-:Y:S01]  /*2e70*/  IMAD R54, R145, R12, RZ ;  /* 0x0000000c91367224 */ /* 0x000fe200078e02ff */
[----:B------:R-:W-:Y:S01]  /*2e80*/  LEA.HI.X R88, R63, R96, R88, 0x1, P3 ;  /* 0x000000603f587211 */ /* 0x000fe200018f0c58 */
[----:B------:R-:W-:Y:S01]  /*2e90*/  IMAD.SHL.U32 R81, R48, 0x2, RZ ;  /* 0x0000000230517824 */ /* 0x000fe200078e00ff */
[----:B------:R-:W-:Y:S01]  /*2ea0*/  IADD3 R82, P5, P6, R83, UR12, R100 ;  /* 0x0000000c53527c10 */ /* 0x000fe2000febe064 */
[----:B------:R-:W-:Y:S01]  /*2eb0*/  IMAD R52, R109, R12, RZ ;  /* 0x0000000c6d347224 */ /* 0x000fe200078e02ff */
[----:B------:R-:W-:-:S02]  /*2ec0*/  SHF.R.S32.HI R87, RZ, 0x1f, R55 ;  /* 0x0000001fff577819 */ /* 0x000fc40000011437 */
[----:B------:R-:W-:Y:S02]  /*2ed0*/  LEA R95, P3, R55, R100, 0x1 ;  /* 0x00000064375f7211 */ /* 0x000fe400078608ff */
[-C--:B------:R-:W-:Y:S01]  /*2ee0*/  LEA.HI.X R178, R53, R96.reuse, R178, 0x1, P4 ;  /* 0x0000006035b27211 */ /* 0x080fe200020f0cb2 */
[----:B------:R-:W-:Y:S01]  /*2ef0*/  IMAD.HI R53, R50, 0x2, RZ ;  /* 0x0000000232357827 */ /* 0x000fe200078e02ff */
[----:B------:R-:W-:Y:S02]  /*2f00*/  IADD3.X R83, PT, PT, R49, UR13, R96, P5, P6 ;  /* 0x0000000d31537c10 */ /* 0x000fe4000afec460 */
[----:B------:R-:W-:Y:S01]  /*2f10*/  LEA.HI.X R87, R55, R96, R87, 0x1, P3 ;  /* 0x0000006037577211 */ /* 0x000fe200018f0c57 */
[----:B------:R-:W-:Y:S01]  /*2f20*/  IMAD R74, R117, R12, RZ ;  /* 0x0000000c754a7224 */ /* 0x000fe200078e02ff */
[--C-:B------:R-:W-:Y:S01]  /*2f30*/  IADD3 R78, P5, P6, R79, UR12, R100.reuse ;  /* 0x0000000c4f4e7c10 */ /* 0x100fe2000febe064 */
[----:B------:R-:W-:Y:S01]  /*2f40*/  IMAD.HI R51, R48, 0x2, RZ ;  /* 0x0000000230337827 */ /* 0x000fe200078e02ff */
[----:B------:R-:W-:-:S03]  /*2f50*/  IADD3 R80, P3, P4, R81, UR12, R100 ;  /* 0x0000000c51507c10 */ /* 0x000fc6000fc7e064 */
[----:B------:R-:W-:Y:S02]  /*2f60*/  IMAD.SHL.U32 R75, R54, 0x2, RZ ;  /* 0x00000002364b7824 */ /* 0x000fe400078e00ff */
[-C--:B------:R-:W-:Y:S02]  /*2f70*/  IMAD R58, R121, R12.reuse, RZ ;  /* 0x0000000c793a7224 */ /* 0x080fe400078e02ff */
[-C--:B------:R-:W-:Y:S02]  /*2f80*/  IMAD R76, R159, R12.reuse, RZ ;  /* 0x0000000c9f4c7224 */ /* 0x080fe400078e02ff */
[----:B------:R-:W-:Y:S02]  /*2f90*/  IMAD.SHL.U32 R77, R52, 0x2, RZ ;  /* 0x00000002344d7824 */ /* 0x000fe400078e00ff */
[----:B------:R-:W-:Y:S01]  /*2fa0*/  IMAD R56, R137, R12, RZ ;  /* 0x0000000c89387224 */ /* 0x000fe200078e02ff */
[--C-:B------:R-:W-:Y:S01]  /*2fb0*/  IADD3.X R79, PT, PT, R53, UR13, R96.reuse, P5, P6 ;  /* 0x0000000d354f7c10 */ /* 0x100fe2000afec460 */
[----:B------:R-:W-:Y:S01]  /*2fc0*/  IMAD.HI R57, R54, 0x2, RZ ;  /* 0x0000000236397827 */ /* 0x000fe200078e02ff */
[----:B------:R-:W-:-:S03]  /*2fd0*/  IADD3.X R81, PT, PT, R51, UR13, R96, P3, P4 ;  /* 0x0000000d33517c10 */ /* 0x000fc60009fe8460 */
[C---:B------:R-:W-:Y:S02]  /*2fe0*/  IMAD.SHL.U32 R219, R74.reuse, 0x2, RZ ;  /* 0x000000024adb7824 */ /* 0x040fe400078e00ff */
[----:B------:R-:W-:Y:S01]  /*2ff0*/  IMAD.HI R221, R74, 0x2, RZ ;  /* 0x000000024add7827 */ /* 0x000fe200078e02ff */
[----:B------:R-:W-:-:S03]  /*3000*/  IADD3 R74, P5, P6, R75, UR12, R100 ;  /* 0x0000000c4b4a7c10 */ /* 0x000fc6000febe064 */
[----:B------:R-:W-:Y:S02]  /*3010*/  IMAD R70, R141, R12, RZ ;  /* 0x0000000c8d467224 */ /* 0x000fe400078e02ff */
[----:B------:R-:W-:-:S04]  /*3020*/  IMAD.HI R55, R52, 0x2, RZ ;  /* 0x0000000234377827 */ /* 0x000fc800078e02ff */
[----:B------:R-:W-:Y:S02]  /*3030*/  IMAD.SHL.U32 R71, R58, 0x2, RZ ;  /* 0x000000023a477824 */ /* 0x000fe400078e00ff */
[C---:B------:R-:W-:Y:S02]  /*3040*/  IMAD.SHL.U32 R223, R76.reuse, 0x2, RZ ;  /* 0x000000024cdf7824 */ /* 0x040fe400078e00ff */
[----:B------:R-:W-:Y:S01]  /*3050*/  IMAD.HI R225, R76, 0x2, RZ ;  /* 0x000000024ce17827 */ /* 0x000fe200078e02ff */
[----:B------:R-:W-:-:S03]  /*3060*/  IADD3 R76, P3, P4, R77, UR12, R100 ;  /* 0x0000000c4d4c7c10 */ /* 0x000fc6000fc7e064 */
        /* <DEDUP_REMOVED lines=17> */
[----:B------:R-:W-:Y:S02]  /*3180*/  IMAD.SHL.U32 R69, R60, 0x2, RZ ;  /* 0x000000023c457824 */ /* 0x000fe400078e00ff */
[----:B-1----:R-:W-:Y:S01]  /*3190*/  IMAD R64, R133, R12, RZ ;  /* 0x0000000c85407224 */ /* 0x002fe200078e02ff */
[--C-:B------:R-:W-:Y:S01]  /*31a0*/  IADD3.X R71, PT, PT, R61, UR13, R96.reuse, P5, P6 ;  /* 0x0000000d3d477c10 */ /* 0x100fe2000afec460 */
[----:B------:R-:W-:Y:S01]  /*31b0*/  IMAD.HI R65, R62, 0x2, RZ ;  /* 0x000000023e417827 */ /* 0x000fe200078e02ff */
[----:B------:R-:W-:-:S03]  /*31c0*/  IADD3.X R73, PT, PT, R59, UR13, R96, P3, P4 ;  /* 0x0000000d3b497c10 */ /* 0x000fc60009fe8460 */
[C---:B------:R-:W-:Y:S02]  /*31d0*/  IMAD.SHL.U32 R203, R66.reuse, 0x2, RZ ;  /* 0x0000000242cb7824 */ /* 0x040fe400078e00ff */
[----:B------:R-:W-:Y:S01]  /*31e0*/  IMAD.HI R205, R66, 0x2, RZ ;  /* 0x0000000242cd7827 */ /* 0x000fe200078e02ff */
[----:B------:R-:W-:-:S03]  /*31f0*/  IADD3 R66, P5, P6, R67, UR12, R100 ;  /* 0x0000000c43427c10 */ /* 0x000fc6000febe064 */
[----:B------:R-:W-:-:S04]  /*3200*/  IMAD.HI R63, R60, 0x2, RZ ;  /* 0x000000023c3f7827 */ /* 0x000fc800078e02ff */
[C---:B------:R-:W-:Y:S02]  /*3210*/  IMAD.SHL.U32 R207, R68.reuse, 0x2, RZ ;  /* 0x0000000244cf7824 */ /* 0x040fe400078e00ff */
[----:B------:R-:W-:Y:S01]  /*3220*/  IMAD.HI R209, R68, 0x2, RZ ;  /* 0x0000000244d17827 */ /* 0x000fe200078e02ff */
[----:B------:R-:W-:-:S03]  /*3230*/  IADD3 R68, P3, P4, R69, UR12, R100 ;  /* 0x0000000c45447c10 */ /* 0x000fc6000fc7e064 */
[C---:B------:R-:W-:Y:S01]  /*3240*/  IMAD.SHL.U32 R101, R64.reuse, 0x2, RZ ;  /* 0x0000000240657824 */ /* 0x040fe200078e00ff */
[--C-:B------:R-:W-:Y:S01]  /*3250*/  IADD3.X R67, PT, PT, R65, UR13, R96.reuse, P5, P6 ;  /* 0x0000000d41437c10 */ /* 0x100fe2000afec460 */
[----:B------:R-:W-:Y:S01]  /*3260*/  IMAD.HI R201, R64, 0x2, RZ ;  /* 0x0000000240c97827 */ /* 0x000fe200078e02ff */
[----:B------:R-:W-:Y:S02]  /*3270*/  IADD3.X R69, PT, PT, R63, UR13, R96, P3, P4 ;  /* 0x0000000d3f457c10 */ /* 0x000fe40009fe8460 */
[--C-:B------:R-:W-:Y:S02]  /*3280*/  IADD3 R62, P5, P6, R203, UR12, R100.reuse ;  /* 0x0000000ccb3e7c10 */ /* 0x100fe4000febe064 */
[----:B------:R-:W-:Y:S02]  /*3290*/  IADD3 R64, P3, P4, R101, UR12, R100 ;  /* 0x0000000c65407c10 */ /* 0x000fe4000fc7e064 */
[----:B------:R-:W-:Y:S01]  /*32a0*/  SHF.R.S32.HI R110, RZ, 0x7, R112 ;  /* 0x00000007ff6e7819 */ /* 0x000fe20000011470 */
[----:B------:R-:W-:Y:S01]  /*32b0*/  IMAD.SHL.U32 R47, R5, 0x2, RZ ;  /* 0x00000002052f7824 */ /* 0x000fe200078e00ff */
[--C-:B------:R-:W-:Y:S01]  /*32c0*/  IADD3.X R63, PT, PT, R205, UR13, R96.reuse, P5, P6 ;  /* 0x0000000dcd3f7c10 */ /* 0x100fe2000afec460 */
[----:B------:R-:W-:Y:S01]  /*32d0*/  IMAD R182, R139, R12, RZ ;  /* 0x0000000c8bb67224 */ /* 0x000fe200078e02ff */
[----:B------:R-:W-:-:S02]  /*32e0*/  IADD3.X R65, PT, PT, R201, UR13, R96, P3, P4 ;  /* 0x0000000dc9417c10 */ /* 0x000fc40009fe8460 */
[--C-:B------:R-:W-:Y:S02]  /*32f0*/  IADD3 R58, P5, P6, R211, UR12, R100.reuse ;  /* 0x0000000cd33a7c10 */ /* 0x100fe4000febe064 */
[----:B------:R-:W-:Y:S02]  /*3300*/  SGXT R110, R110, 0x1 ;  /* 0x000000016e6e781a */ /* 0x000fe40000000200 */
[----:B------:R-:W-:Y:S01]  /*3310*/  IADD3 R60, P3, P4, R207, UR12, R100 ;  /* 0x0000000ccf3c7c10 */ /* 0x000fe2000fc7e064 */
[----:B------:R-:W-:-:S04]  /*3320*/  @!UP0 UIADD3 UR4, UPT, UPT, -UR6, 0x100000, URZ ;  /* 0x0010000006048890 */ /* 0x000fc8000fffe1ff */
[----:B------:R-:W-:Y:S02]  /*3330*/  @!UP0 USHF.L.U32 UR5, UR4, 0xb, URZ ;  /* 0x0000000b04058899 */ /* 0x000fe400080006ff */
[----:B------:R-:W-:Y:S01]  /*3340*/  @!UP0 USHF.L.U32 UR4, UR4, 0x1, URZ ;  /* 0x0000000104048899 */ /* 0x000fe200080006ff */
[----:B------:R-:W-:Y:S01]  /*3350*/  IMAD.SHL.U32 R51, R182, 0x2, RZ ;  /* 0x00000002b6337824 */ /* 0x000fe200078e00ff */
[----:B------:R-:W-:Y:S01]  /*3360*/  IADD3.X R59, PT, PT, R213, UR13, R96, P5, P6 ;  /* 0x0000000dd53b7c10 */ /* 0x000fe2000afec460 */
[-C--:B------:R-:W-:Y:S01]  /*3370*/  IMAD R186, R115, R12.reuse, RZ ;  /* 0x0000000c73ba7224 */ /* 0x080fe200078e02ff */
[----:B------:R-:W-:Y:S01]  /*3380*/  LOP3.LUT R110, R47, 0x90, R110, 0x78, !PT ;  /* 0x000000902f6e7812 */ /* 0x000fe200078e786e */
[----:B------:R-:W-:Y:S01]  /*3390*/  IMAD.SHL.U32 R47, R112, 0x80, RZ ;  /* 0x00000080702f7824 */ /* 0x000fe200078e00ff */
[----:B------:R-:W-:Y:S02]  /*33a0*/  IADD3.X R61, PT, PT, R209, UR13, R96, P3, P4 ;  /* 0x0000000dd13d7c10 */ /* 0x000fe40009fe8460 */
[--C-:B------:R-:W-:Y:S01]  /*33b0*/  IADD3 R54, P5, P6, R219, UR12, R100.reuse ;  /* 0x0000000cdb367c10 */ /* 0x100fe2000febe064 */
[-C--:B------:R-:W-:Y:S01]  /*33c0*/  IMAD R184, R129, R12.reuse, RZ ;  /* 0x0000000c81b87224 */ /* 0x080fe200078e02ff */
[----:B------:R-:W-:Y:S01]  /*33d0*/  IADD3 R56, P3, P4, R215, UR12, R100 ;  /* 0x0000000cd7387c10 */ /* 0x000fe2000fc7e064 */
[----:B------:R-:W-:Y:S01]  /*33e0*/  IMAD.HI R49, R182, 0x2, RZ ;  /* 0x00000002b6317827 */ /* 0x000fe200078e02ff */
[--C-:B------:R-:W-:Y:S01]  /*33f0*/  IADD3.X R55, PT, PT, R221, UR13, R96.reuse, P5, P6 ;  /* 0x0000000ddd377c10 */ /* 0x100fe2000afec460 */
[----:B------:R-:W-:Y:S01]  /*3400*/  VOTEU.ALL UP1, P2 ;  /* 0x0000000000ff7886 */ /* 0x000fe20001020000 */
[----:B------:R-:W-:Y:S01]  /*3410*/  IADD3.X R57, PT, PT, R217, UR13, R96, P3, P4 ;  /* 0x0000000dd9397c10 */ /* 0x000fe20009fe8460 */
[----:B------:R-:W-:Y:S01]  /*3420*/  IMAD.SHL.U32 R201, R186, 0x2, RZ ;  /* 0x00000002bac97824 */ /* 0x000fe200078e00ff */
[--C-:B------:R-:W-:Y:S01]  /*3430*/  IADD3 R50, P5, P6, R51, UR12, R100.reuse ;  /* 0x0000000c33327c10 */ /* 0x100fe2000febe064 */
[----:B------:R-:W-:Y:S01]  /*3440*/  IMAD.SHL.U32 R108, R105, 0x2, RZ ;  /* 0x00000002696c7824 */ /* 0x000fe200078e00ff */
[----:B------:R-:W-:Y:S01]  /*3450*/  IADD3 R52, P3, P4, R223, UR12, R100 ;  /* 0x0000000cdf347c10 */ /* 0x000fe2000fc7e064 */
[----:B------:R-:W-:Y:S01]  /*3460*/  IMAD.SHL.U32 R227, R184, 0x2, RZ ;  /* 0x00000002b8e37824 */ /* 0x000fe200078e00ff */
[----:B------:R-:W-:Y:S01]  /*3470*/  LOP3.LUT R110, R110, 0x2000, R47, 0xf8, !PT ;  /* 0x000020006e6e7812 */ /* 0x000fe200078ef82f */
[----:B------:R-:W-:Y:S01]  /*3480*/  IMAD R188, R157, R12, RZ ;  /* 0x0000000c9dbc7224 */ /* 0x000fe200078e02ff */
[--C-:B------:R-:W-:Y:S01]  /*3490*/  IADD3.X R51, PT, PT, R49, UR13, R96.reuse, P5, P6 ;  /* 0x0000000d31337c10 */ /* 0x100fe2000afec460 */
[----:B------:R-:W-:Y:S01]  /*34a0*/  IMAD.HI R101, R184, 0x2, RZ ;  /* 0x00000002b8657827 */ /* 0x000fe200078e02ff */
[----:B------:R-:W-:Y:S01]  /*34b0*/  IADD3.X R53, PT, PT, R225, UR13, R96, P3, P4 ;  /* 0x0000000de1357c10 */ /* 0x000fe20009fe8460 */
[----:B------:R0:W1:Y:S01]  /*34c0*/  @!UP1 SYNCS.EXCH.64 URZ, [UR9+0xc008], UR4 ;  /* 0x00c0080409ff95b2 */ /* 0x0000620008000100 */
[--C-:B------:R-:W-:Y:S01]  /*34d0*/  IADD3 R46, P5, P6, R201, UR12, R100.reuse ;  /* 0x0000000cc92e7c10 */ /* 0x100fe2000febe064 */
[----:B------:R-:W-:Y:S01]  /*34e0*/  IMAD.SHL.U32 R205, R188, 0x2, RZ ;  /* 0x00000002bccd7824 */ /* 0x000fe200078e00ff */
[----:B------:R-:W-:Y:S01]  /*34f0*/  IADD3 R48, P3, P4, R227, UR12, R100 ;  /* 0x0000000ce3307c10 */ /* 0x000fe2000fc7e064 */
[----:B---3--:R3:W-:Y:S01]  /*3500*/  STS.U16 [R110+UR9+0x400], R169 ;  /* 0x000400a96e007988 */ /* 0x0087e20008000409 */
[----:B------:R-:W-:-:S02]  /*3510*/  LOP3.LUT R108, R108, R99, RZ, 0x3c, !PT ;  /* 0x000000636c6c7212 */ /* 0x000fc400078e3cff */
[----:B------:R-:W-:Y:S01]  /*3520*/  LOP3.LUT R201, R110, 0x20, RZ, 0x3c, !PT ;  /* 0x000000206ec97812 */ /* 0x000fe200078e3cff */
[----:B----4-:R4:W-:Y:S01]  /*3530*/  STS.U16 [R110+UR9+0x800], R171 ;  /* 0x000800ab6e007988 */ /* 0x0109e20008000409 */
[----:B------:R-:W-:Y:S01]  /*3540*/  IMAD.HI R203, R186, 0x2, RZ ;  /* 0x00000002bacb7827 */ /* 0x000fe200078e02ff */
[----:B------:R-:W-:Y:S02]  /*3550*/  IADD3.X R49, PT, PT, R101, UR13, R96, P3, P4 ;  /* 0x0000000d65317c10 */ /* 0x000fe40009fe8460 */
[----:B------:R0:W-:Y:S01]  /*3560*/  STS.U16 [R110+UR9+0xc00], R173 ;  /* 0x000c00ad6e007988 */ /* 0x0001e20008000409 */
[----:B---3--:R-:W-:Y:S01]  /*3570*/  LOP3.LUT R169, R110, 0x40, RZ, 0x3c, !PT ;  /* 0x000000406ea97812 */ /* 0x008fe200078e3cff */
[----:B------:R-:W-:Y:S02]  /*3580*/  IMAD.HI R207, R188, 0x2, RZ ;  /* 0x00000002bccf7827 */ /* 0x000fe400078e02ff */
[----:B--2---:R2:W-:Y:S01]  /*3590*/  STS.U16 [R110+UR9+0x1000], R175 ;  /* 0x001000af6e007988 */ /* 0x0045e20008000409 */
[----:B----4-:R-:W-:-:S03]  /*35a0*/  LOP3.LUT R171, R110, 0x60, RZ, 0x3c, !PT ;  /* 0x000000606eab7812 */ /* 0x010fc600078e3cff */
[----:B------:R-:W-:Y:S01]  /*35b0*/  STS.U16 [R110+UR9+0x1400], R177 ;  /* 0x001400b16e007988 */ /* 0x000fe20008000409 */
[----:B------:R-:W-:Y:S02]  /*35c0*/  IADD3 R100, P3, P4, R205, UR12, R100 ;  /* 0x0000000ccd647c10 */ /* 0x000fe4000fc7e064 */
[----:B0-----:R-:W-:Y:S01]  /*35d0*/  LOP3.LUT R173, R108, 0x40, RZ, 0x3c, !PT ;  /* 0x000000406cad7812 */ /* 0x001fe200078e3cff */
[----:B------:R-:W-:Y:S04]  /*35e0*/  STS.U16 [R110+UR9+0x1800], R181 ;  /* 0x001800b56e007988 */ /* 0x000fe80008000409 */
[----:B------:R-:W-:Y:S04]  /*35f0*/  STS.U16 [R110+UR9+0x1c00], R179 ;  /* 0x001c00b36e007988 */ /* 0x000fe80008000409 */
[----:B------:R-:W-:Y:S04]  /*3600*/  STS.U16 [R110+UR9], R199 ;  /* 0x000000c76e007988 */ /* 0x000fe80008000409 */
[----:B-----5:R0:W-:Y:S04]  /*3610*/  STS.U16 [R201+UR9+0x500], R114 ;  /* 0x00050072c9007988 */ /* 0x0201e80008000409 */
[----:B------:R3:W-:Y:S04]  /*3620*/  STS.U16 [R201+UR9+0xd00], R116 ;  /* 0x000d0074c9007988 */ /* 0x0007e80008000409 */
[----:B------:R3:W-:Y:S04]  /*3630*/  STS.U16 [R201+UR9+0x1100], R120 ;  /* 0x00110078c9007988 */ /* 0x0007e80008000409 */
[----:B------:R3:W-:Y:S04]  /*3640*/  STS.U16 [R201+UR9+0x900], R118 ;  /* 0x00090076c9007988 */ /* 0x0007e80008000409 */
[----:B------:R3:W-:Y:S04]  /*3650*/  STS.U16 [R201+UR9+0x1500], R122 ;  /* 0x0015007ac9007988 */ /* 0x0007e80008000409 */
[----:B------:R3:W-:Y:S04]  /*3660*/  STS.U16 [R201+UR9+0x1900], R124 ;  /* 0x0019007cc9007988 */ /* 0x0007e80008000409 */
[----:B------:R3:W-:Y:S04]  /*3670*/  STS.U16 [R201+UR9+0x1d00], R126 ;  /* 0x001d007ec9007988 */ /* 0x0007e80008000409 */
[----:B------:R3:W-:Y:S01]  /*3680*/  STS.U16 [R201+UR9+0x100], R176 ;  /* 0x000100b0c9007988 */ /* 0x0007e20008000409 */
[----:B------:R-:W-:-:S03]  /*3690*/  IADD3.X R47, PT, PT, R203, UR13, R96, P5, P6 ;  /* 0x0000000dcb2f7c10 */ /* 0x000fc6000afec460 */
[----:B------:R3:W-:Y:S01]  /*36a0*/  STS.U16 [R169+UR9+0x600], R128 ;  /* 0x00060080a9007988 */ /* 0x0007e20008000409 */
[----:B------:R-:W-:-:S03]  /*36b0*/  IADD3.X R101, PT, PT, R207, UR13, R96, P3, P4 ;  /* 0x0000000dcf657c10 */ /* 0x000fc60009fe8460 */
[----:B------:R3:W-:Y:S04]  /*36c0*/  STS.U16 [R169+UR9+0xa00], R132 ;  /* 0x000a0084a9007988 */ /* 0x0007e80008000409 */
[----:B------:R3:W-:Y:S04]  /*36d0*/  STS.U16 [R169+UR9+0xe00], R130 ;  /* 0x000e0082a9007988 */ /* 0x0007e80008000409 */
[----:B------:R3:W-:Y:S04]  /*36e0*/  STS.U16 [R169+UR9+0x1200], R134 ;  /* 0x00120086a9007988 */ /* 0x0007e80008000409 */
[----:B------:R3:W-:Y:S04]  /*36f0*/  STS.U16 [R169+UR9+0x1600], R136 ;  /* 0x00160088a9007988 */ /* 0x0007e80008000409 */
[----:B------:R3:W-:Y:S04]  /*3700*/  STS.U16 [R169+UR9+0x1a00], R138 ;  /* 0x001a008aa9007988 */ /* 0x0007e80008000409 */
[----:B------:R3:W-:Y:S04]  /*3710*/  STS.U16 [R169+UR9+0x1e00], R140 ;  /* 0x001e008ca9007988 */ /* 0x0007e80008000409 */
[----:B------:R3:W-:Y:S01]  /*3720*/  STS.U16 [R169+UR9+0x200], R174 ;  /* 0x000200aea9007988 */ /* 0x0007e20008000409 */
[----:B------:R-:W-:-:S03]  /*3730*/  IADD3 R96, P6, PT, R97, UR12, RZ ;  /* 0x0000000c61607c10 */ /* 0x000fc6000ffde0ff */
[----:B------:R3:W-:Y:S04]  /*3740*/  STS.U16 [R171+UR9+0x700], R142 ;  /* 0x0007008eab007988 */ /* 0x0007e80008000409 */
        /* <DEDUP_REMOVED lines=24> */
[----:B------:R3:W-:Y:S01]  /*38d0*/  STS.U16 [R173+UR9+0x9e00], R156 ;  /* 0x009e009cad007988 */ /* 0x0007e20008000409 */
[----:B-1----:R1:W-:Y:S06]  /*38e0*/  MEMBAR.ALL.CTA ;  /* 0x0000000000007992 */ /* 0x0023ec0000008000 */
[----:B-1----:R-:W1:Y:S01]  /*38f0*/  FENCE.VIEW.ASYNC.S ;  /* 0x00000000000073c6 */ /* 0x002e620000000000 */
[----:B------:R-:W-:-:S02]  /*3900*/  IADD3 R92, P4, PT, R92, UR12, RZ ;  /* 0x0000000c5c5c7c10 */ /* 0x000fc4000ff9e0ff */
[----:B------:R-:W-:Y:S02]  /*3910*/  IADD3.X R97, PT, PT, R88, UR13, RZ, P6, !PT ;  /* 0x0000000d58617c10 */ /* 0x000fe4000b7fe4ff */
[----:B------:R-:W-:Y:S02]  /*3920*/  IADD3 R88, P6, PT, R95, UR12, RZ ;  /* 0x0000000c5f587c10 */ /* 0x000fe4000ffde0ff */
[----:B--2---:R-:W-:Y:S02]  /*3930*/  SHF.R.S32.HI R175, RZ, 0x1f, R106 ;  /* 0x0000001fffaf7819 */ /* 0x004fe4000001146a */
[----:B------:R-:W-:Y:S02]  /*3940*/  IADD3.X R99, PT, PT, R90, UR13, RZ, P5, !PT ;  /* 0x0000000d5a637c10 */ /* 0x000fe4000affe4ff */
[----:B------:R-:W-:Y:S01]  /*3950*/  IADD3.X R95, PT, PT, R86, UR13, RZ, P3, !PT ;  /* 0x0000000d565f7c10 */ /* 0x000fe20009ffe4ff */
[----:B------:R-:W-:Y:S01]  /*3960*/  UIADD3 UR6, UPT, UPT, UR9, 0x4000, URZ ;  /* 0x0000400009067890 */ /* 0x000fe2000fffe0ff */
[----:B------:R-:W-:Y:S01]  /*3970*/  IADD3 R90, P5, PT, R93, UR12, RZ ;  /* 0x0000000c5d5a7c10 */ /* 0x000fe2000ffbe0ff */
[----:B------:R-:W-:Y:S01]  /*3980*/  UIADD3 UR7, UPT, UPT, UR9, 0xa000, URZ ;  /* 0x0000a00009077890 */ /* 0x000fe2000fffe0ff */
[----:B------:R-:W-:-:S02]  /*3990*/  IADD3 R86, P3, PT, R91, UR12, RZ ;  /* 0x0000000c5b567c10 */ /* 0x000fc4000ff7e0ff */
[----:B------:R-:W-:Y:S02]  /*39a0*/  IADD3.X R93, PT, PT, R84, UR13, RZ, P4, !PT ;  /* 0x0000000d545d7c10 */ /* 0x000fe4000a7fe4ff */
[----:B------:R-:W-:Y:S02]  /*39b0*/  IADD3 R84, P4, PT, R89, UR12, RZ ;  /* 0x0000000c59547c10 */ /* 0x000fe4000ff9e0ff */
[----:B------:R-:W-:Y:S02]  /*39c0*/  LEA.HI R175, R175, R106, RZ, 0x6 ;  /* 0x0000006aafaf7211 */ /* 0x000fe400078f30ff */
[----:B------:R-:W-:Y:S01]  /*39d0*/  IADD3.X R89, PT, PT, R87, UR13, RZ, P6, !PT ;  /* 0x0000000d57597c10 */ /* 0x000fe2000b7fe4ff */
[----:B------:R-:W-:Y:S01]  /*39e0*/  USHF.R.U32.HI UR6, URZ, 0x4, UR6 ;  /* 0x00000004ff067899 */ /* 0x000fe20008011606 */
[----:B------:R-:W-:Y:S01]  /*39f0*/  IADD3.X R87, PT, PT, R178, UR13, RZ, P3, !PT ;  /* 0x0000000db2577c10 */ /* 0x000fe20009ffe4ff */
[----:B------:R-:W-:Y:S01]  /*3a00*/  USHF.R.U32.HI UR12, URZ, 0x4, UR7 ;  /* 0x00000004ff0c7899 */ /* 0x000fe20008011607 */
[----:B------:R-:W-:-:S02]  /*3a10*/  ISETP.LT.OR P3, PT, R106, 0x40, P0 ;  /* 0x000000406a00780c */ /* 0x000fc40000761670 */
[----:B0-----:R-:W-:Y:S01]  /*3a20*/  SHF.R.S32.HI R114, RZ, 0x6, R175 ;  /* 0x00000006ff727819 */ /* 0x001fe200000114af */
[----:B------:R-:W-:Y:S01]  /*3a30*/  USGXT.U32 UR7, UR6, 0xe ;  /* 0x0000000e0607789a */ /* 0x000fe20008000000 */
[----:B------:R-:W-:Y:S01]  /*3a40*/  IMAD.SHL.U32 R175, R12, 0x40, RZ ;  /* 0x000000400caf7824 */ /* 0x000fe200078e00ff */
[----:B------:R-:W-:Y:S01]  /*3a50*/  USGXT.U32 UR12, UR12, 0xe ;  /* 0x0000000e0c0c789a */ /* 0x000fe20008000000 */
[----:B------:R-:W-:Y:S01]  /*3a60*/  VIMNMX R12, PT, PT, R114, 0x1, !PT ;  /* 0x00000001720c7848 */ /* 0x000fe20007fe0100 */
[----:B------:R-:W-:Y:S02]  /*3a70*/  UIADD3 UR20, UP0, UPT, UR7, 0x2000080, URZ ;  /* 0x0200008007147890 */ /* 0x000fe4000ff1e0ff */
[----:B------:R-:W-:Y:S01]  /*3a80*/  UIADD3 UR22, UP1, UPT, UR12, 0x2, URZ ;  /* 0x000000020c167890 */ /* 0x000fe2000ff3e0ff */
[----:B------:R-:W-:Y:S01]  /*3a90*/  IADD3.X R91, PT, PT, R85, UR13, RZ, P5, !PT ;  /* 0x0000000d555b7c10 */ /* 0x000fe2000affe4ff */
[----:B------:R-:W-:Y:S01]  /*3aa0*/  UMOV UR4, URZ ;  /* 0x000000ff00047c82 */ /* 0x000fe20008000000 */
[----:B------:R-:W-:Y:S01]  /*3ab0*/  UMOV UR5, URZ ;  /* 0x000000ff00057c82 */ /* 0x000fe20008000000 */
[----:B------:R-:W-:Y:S01]  /*3ac0*/  VIADD R12, R12, 0xffffffff ;  /* 0xffffffff0c0c7836 */ /* 0x000fe20000000000 */
[----:B------:R-:W-:Y:S01]  /*3ad0*/  IADD3.X R85, PT, PT, R180, UR13, RZ, P4, !PT ;  /* 0x0000000db4557c10 */ /* 0x000fe2000a7fe4ff */
[----:B------:R-:W-:-:S02]  /*3ae0*/  UIADD3.X UR21, UPT, UPT, UR4, 0x40004040, URZ, UP0, !UPT ;  /* 0x4000404004157890 */ /* 0x000fc400087fe4ff */
[----:B------:R-:W-:Y:S01]  /*3af0*/  UIADD3.X UR23, UPT, UPT, UR5, 0x40004040, URZ, UP1, !UPT ;  /* 0x4000404005177890 */ /* 0x000fe20008ffe4ff */
[----:B------:R-:W-:Y:S01]  /*3b00*/  UMOV UR6, URZ ;  /* 0x000000ff00067c82 */ /* 0x000fe20008000000 */
[----:B------:R-:W-:Y:S01]  /*3b10*/  IMAD.SHL.U32 R13, R13, 0x40, RZ ;  /* 0x000000400d0d7824 */ /* 0x000fe200078e00ff */
[----:B------:R-:W-:Y:S01]  /*3b20*/  LOP3.LUT R112, R112, 0x80, RZ, 0xc0, !PT ;  /* 0x0000008070707812 */ /* 0x000fe200078ec0ff */
[----:B-1----:R-:W-:Y:S01]  /*3b30*/  BAR.SYNC.DEFER_BLOCKING 0x0 ;  /* 0x0000000000007b1d */ /* 0x002fe20000010000 */
[----:B------:R-:W-:-:S05]  /*3b40*/  ISETP.NE.U32.AND P4, PT, R12, RZ, PT ;  /* 0x000000ff0c00720c */ /* 0x000fca0003f85070 */
[----:B---3--:R-:W-:Y:S08]  /*3b50*/  @P3 BRA `(.L_x_6) ;  /* 0x0000000000883947 */ /* 0x008ff00003800000 */
[----:B------:R-:W-:Y:S02]  /*3b60*/  UIADD3 UR4, UPT, UPT, UR9, 0x8000, URZ ;  /* 0x0000800009047890 */ /* 0x000fe4000fffe0ff */
[----:B------:R-:W-:Y:S02]  /*3b70*/  USHF.R.U32.HI UR14, URZ, 0x4, UR9 ;  /* 0x00000004ff0e7899 */ /* 0x000fe40008011609 */
[----:B------:R-:W-:Y:S02]  /*3b80*/  USHF.R.U32.HI UR4, URZ, 0x4, UR4 ;  /* 0x00000004ff047899 */ /* 0x000fe40008011604 */
[----:B------:R-:W-:Y:S02]  /*3b90*/  USGXT.U32 UR14, UR14, 0xe ;  /* 0x0000000e0e0e789a */ /* 0x000fe40008000000 */
[----:B------:R-:W-:Y:S02]  /*3ba0*/  USGXT.U32 UR16, UR4, 0xe ;  /* 0x0000000e0410789a */ /* 0x000fe40008000000 */
[----:B------:R-:W-:-:S02]  /*3bb0*/  UIADD3 UR34, UP0, UPT, UR14, 0x2000080, URZ ;  /* 0x020000800e227890 */ /* 0x000fc4000ff1e0ff */
[----:B------:R-:W-:Y:S01]  /*3bc0*/  UIADD3 UR32, UP1, UPT, UR16, 0x2, URZ ;  /* 0x0000000210207890 */ /* 0x000fe2000ff3e0ff */
[----:B------:R-:W-:Y:S01]  /*3bd0*/  UMOV UR4, URZ ;  /* 0x000000ff00047c82 */ /* 0x000fe20008000000 */
[----:B------:R-:W-:Y:S01]  /*3be0*/  UMOV UR5, URZ ;  /* 0x000000ff00057c82 */ /* 0x000fe20008000000 */
[----:B------:R-:W-:Y:S02]  /*3bf0*/  UIADD3.X UR35, UPT, UPT, UR4, 0x40004040, URZ, UP0, !UPT ;  /* 0x4000404004237890 */ /* 0x000fe400087fe4ff */
[----:B------:R-:W-:Y:S02]  /*3c00*/  UIADD3.X UR33, UPT, UPT, UR5, 0x40004040, URZ, UP1, !UPT ;  /* 0x4000404005217890 */ /* 0x000fe40008ffe4ff */
[----:B------:R-:W-:Y:S02]  /*3c10*/  ULOP3.LUT UR14, UR14, 0x2000000, URZ, 0xfc, !UPT ;  /* 0x020000000e0e7892 */ /* 0x000fe4000f8efcff */
[----:B------:R-:W-:Y:S02]  /*3c20*/  UIADD3.64 UR24, UPT, UPT, UR34, 0x80, URZ ;  /* 0x0000008022187897 */ /* 0x000fe4000fffe0ff */
[----:B------:R-:W-:-:S02]  /*3c30*/  UIADD3.64 UR26, UPT, UPT, UR32, 0x2, URZ ;  /* 0x00000002201a7897 */ /* 0x000fc4000fffe0ff */
[----:B------:R-:W-:Y:S02]  /*3c40*/  UIADD3.64 UR28, UPT, UPT, UR34, 0x100, URZ ;  /* 0x00000100221c7897 */ /* 0x000fe4000fffe0ff */
[----:B------:R-:W-:Y:S01]  /*3c50*/  UIADD3.64 UR30, UPT, UPT, UR32, 0x4, URZ ;  /* 0x00000004201e7897 */ /* 0x000fe2000fffe0ff */
[----:B------:R-:W-:Y:S01]  /*3c60*/  UMOV UR36, 0x0 ;  /* 0x0000000000247882 */ /* 0x000fe20000000000 */
[----:B------:R-:W-:Y:S01]  /*3c70*/  UMOV UR37, 0x8108010 ;  /* 0x0810801000257882 */ /* 0x000fe20000000000 */
[----:B------:R-:W-:Y:S01]  /*3c80*/  UMOV UR15, 0x40004040 ;  /* 0x40004040000f7882 */ /* 0x000fe20000000000 */
[----:B------:R-:W-:Y:S01]  /*3c90*/  UMOV UR17, 0x40004040 ;  /* 0x4000404000117882 */ /* 0x000fe20000000000 */
[----:B------:R-:W-:Y:S01]  /*3ca0*/  UMOV UR38, 0x0 ;  /* 0x0000000000267882 */ /* 0x000fe20000000000 */
[----:B------:R-:W-:Y:S01]  /*3cb0*/  UMOV UR39, 0x8108010 ;  /* 0x0810801000277882 */ /* 0x000fe20000000000 */
[----:B------:R-:W-:Y:S01]  /*3cc0*/  UMOV UR40, 0x0 ;  /* 0x0000000000287882 */ /* 0x000fe20000000000 */
[----:B------:R-:W-:Y:S01]  /*3cd0*/  UMOV UR41, 0x8108010 ;  /* 0x0810801000297882 */ /* 0x000fe20000000000 */
[----:B------:R-:W-:Y:S01]  /*3ce0*/  UMOV UR4, UR11 ;  /* 0x0000000b00047c82 */ /* 0x000fe20008000000 */
[----:B------:R0:W-:Y:S01]  /*3cf0*/  UTCHMMA gdesc[UR14], gdesc[UR16], tmem[UR8], tmem[UR36], idesc[UR37], !UPT ;  /* 0x00ff24100e0075ea */ /* 0x0001e2000f800008 */
[----:B------:R-:W-:Y:S01]  /*3d00*/  UMOV UR42, 0x0 ;  /* 0x00000000002a7882 */ /* 0x000fe20000000000 */
[----:B------:R-:W-:Y:S01]  /*3d10*/  UMOV UR43, 0x8108010 ;  /* 0x08108010002b7882 */ /* 0x000fe20000000000 */
[----:B------:R0:W-:Y:S01]  /*3d20*/  UTCHMMA gdesc[UR34], gdesc[UR32], tmem[UR8], tmem[UR38], idesc[UR39], UPT ;  /* 0x00ff2620220075ea */ /* 0x0001e2000b800008 */
[----:B------:R-:W-:Y:S01]  /*3d30*/  UMOV UR4, UR4 ;  /* 0x0000000400047c82 */ /* 0x000fe20008000000 */
[----:B------:R0:W-:Y:S01]  /*3d40*/  UTCHMMA gdesc[UR24], gdesc[UR26], tmem[UR8], tmem[UR40], idesc[UR41], UPT ;  /* 0x00ff281a180075ea */ /* 0x0001e2000b800008 */
[----:B------:R0:W-:Y:S01]  /*3d50*/  UTCHMMA gdesc[UR28], gdesc[UR30], tmem[UR8], tmem[UR42], idesc[UR43], UPT ;  /* 0x00ff2a1e1c0075ea */ /* 0x0001e2000b800008 */
[----:B------:R0:W-:Y:S01]  /*3d60*/  UTCBAR [UR4], URZ ;  /* 0x000000ff040073e9 */ /* 0x0001e200080000ff */
[----:B------:R-:W-:Y:S01]  /*3d70*/  NOP ;  /* 0x0000000000007918 */ /* 0x000fe20000000000 */
.L_x_6:
[----:B------:R-:W-:Y:S05]  /*3d80*/  @!P4 BRA `(.L_x_7) ;  /* 0x000000100048c947 */ /* 0x000fea0003800000 */
[----:B------:R-:W-:Y:S01]  /*3d90*/  VIADD R4, R4, 0xffffffc0 ;  /* 0xffffffc004047836 */ /* 0x000fe20000000000 */
[----:B0-----:R-:W-:Y:S02]  /*3da0*/  ULOP3.LUT UR14, UR7, 0x2000000, URZ, 0xfc, !UPT ;  /* 0x02000000070e7892 */ /* 0x001fe4000f8efcff */
[----:B------:R-:W-:Y:S02]  /*3db0*/  UIADD3.64 UR24, UPT, UPT, UR20, 0x80, URZ ;  /* 0x0000008014187897 */ /* 0x000fe4000fffe0ff */
[----:B------:R-:W-:Y:S02]  /*3dc0*/  UIADD3.64 UR26, UPT, UPT, UR22, 0x2, URZ ;  /* 0x00000002161a7897 */ /* 0x000fe4000fffe0ff */
[----:B------:R-:W-:Y:S02]  /*3dd0*/  UIADD3.64 UR28, UPT, UPT, UR20, 0x100, URZ ;  /* 0x00000100141c7897 */ /* 0x000fe4000fffe0ff */
[----:B------:R-:W-:Y:S01]  /*3de0*/  UIADD3.64 UR30, UPT, UPT, UR22, 0x4, URZ ;  /* 0x00000004161e7897 */ /* 0x000fe2000fffe0ff */
[----:B------:R-:W-:Y:S01]  /*3df0*/  UMOV UR5, 0x1 ;  /* 0x0000000100057882 */ /* 0x000fe20000000000 */
[----:B------:R-:W-:-:S10]  /*3e00*/  UMOV UR4, URZ ;  /* 0x000000ff00047c82 */ /* 0x000fd40008000000 */
.L_x_10:
[----:B------:R-:W-:Y:S01]  /*3e10*/  USHF.L.U32 UR6, UR6, 0x1f, URZ ;  /* 0x0000001f06067899 */ /* 0x000fe200080006ff */
[----:B------:R-:W-:-:S04]  /*3e20*/  IMAD.WIDE R16, R13, 0x2, R16 ;  /* 0x000000020d107825 */ /* 0x000fc800078e0210 */
[----:B------:R-:W-:-:S04]  /*3e30*/  IMAD.WIDE R18, R13, 0x2, R18 ;  /* 0x000000020d127825 */ /* 0x000fc800078e0212 */
[----:B0-----:R-:W-:-:S04]  /*3e40*/  IMAD.U32 R114, RZ, RZ, UR6 ;  /* 0x00000006ff727e24 */ /* 0x001fc8000f8e00ff */
[----:B------:R-:W0:Y:S02]  /*3e50*/  SYNCS.PHASECHK.TRANS64.TRYWAIT P3, [UR11], R114 ;  /* 0x00000072ff0075a7 */ /* 0x000e24000806110b */
[----:B0-----:R-:W-:Y:S05]  /*3e60*/  @!P3 BRA `(.L_x_8) ;  /* 0x0000002000c4b947 */ /* 0x001fea0003800000 */
.L_x_16:
[-C--:B------:R-:W-:Y:S01]  /*3e70*/  ISETP.GE.AND P3, PT, R104, R4.reuse, PT ;  /* 0x000000046800720c */ /* 0x080fe20003f66270 */
[----:B------:R-:W-:Y:S01]  /*3e80*/  IMAD.WIDE R6, R175, 0x2, R6 ;  /* 0x00000002af067825 */ /* 0x000fe200078e0206 */
[-C--:B------:R-:W-:Y:S02]  /*3e90*/  ISETP.GE.AND P4, PT, R167, R4.reuse, PT ;  /* 0x00000004a700720c */ /* 0x080fe40003f86270 */
[-C--:B------:R-:W-:Y:S01]  /*3ea0*/  ISETP.GE.AND P6, PT, R165, R4.reuse, PT ;  /* 0x00000004a500720c */ /* 0x080fe20003fc6270 */
[----:B------:R-:W-:Y:S01]  /*3eb0*/  IMAD.WIDE R8, R175, 0x2, R8 ;  /* 0x00000002af087825 */ /* 0x000fe200078e0208 */
[----:B------:R-:W-:Y:S02]  /*3ec0*/  ISETP.GE.AND P5, PT, R163, R4, PT ;  /* 0x00000004a300720c */ /* 0x000fe40003fa6270 */
[----:B------:R-:W-:Y:S01]  /*3ed0*/  PRMT R177, RZ, 0x7610, R177 ;  /* 0x00007610ffb17816 */ /* 0x000fe200000000b1 */
[----:B------:R-:W-:Y:S01]  /*3ee0*/  IMAD.WIDE R2, R175, 0x2, R2 ;  /* 0x00000002af027825 */ /* 0x000fe200078e0202 */
[----:B------:R-:W-:-:S02]  /*3ef0*/  PRMT R114, RZ, 0x7610, R114 ;  /* 0x00007610ff727816 */ /* 0x000fc40000000072 */
[----:B------:R-:W-:Y:S01]  /*3f00*/  PRMT R116, RZ, 0x7610, R116 ;  /* 0x00007610ff747816 */ /* 0x000fe20000000074 */
[----:B------:R-:W-:Y:S01]  /*3f10*/  IMAD.WIDE R10, R175, 0x2, R10 ;  /* 0x00000002af0a7825 */ /* 0x000fe200078e020a */
[----:B------:R-:W-:Y:S01]  /*3f20*/  PRMT R118, RZ, 0x7610, R118 ;  /* 0x00007610ff767816 */ /* 0x000fe20000000076 */
[----:B------:R-:W2:Y:S01]  /*3f30*/  @!P3 LDG.E.U16 R177, desc[UR18][R6.64] ;  /* 0x0000001206b1b981 */ /* 0x000ea2000c1e1500 */
[-C--:B------:R-:W-:Y:S01]  /*3f40*/  ISETP.GE.AND P3, PT, R155, R4.reuse, PT ;  /* 0x000000049b00720c */ /* 0x080fe20003f66270 */
[----:B------:R-:W-:Y:S02]  /*3f50*/  IMAD.WIDE R96, R175, 0x2, R96 ;  /* 0x00000002af607825 */ /* 0x000fe400078e0260 */
[----:B------:R-:W3:Y:S01]  /*3f60*/  @!P4 LDG.E.U16 R114, desc[UR18][R8.64] ;  /* 0x000000120872c981 */ /* 0x000ee2000c1e1500 */
[-C--:B------:R-:W-:Y:S01]  /*3f70*/  ISETP.GE.AND P4, PT, R153, R4.reuse, PT ;  /* 0x000000049900720c */ /* 0x080fe20003f86270 */
[----:B------:R-:W-:Y:S02]  /*3f80*/  IMAD.WIDE R98, R175, 0x2, R98 ;  /* 0x00000002af627825 */ /* 0x000fe400078e0262 */
[----:B------:R-:W4:Y:S01]  /*3f90*/  @!P6 LDG.E.U16 R116, desc[UR18][R10.64] ;  /* 0x000000120a74e981 */ /* 0x000f22000c1e1500 */
[----:B------:R-:W-:Y:S01]  /*3fa0*/  ISETP.GE.AND P6, PT, R127, R4, PT ;  /* 0x000000047f00720c */ /* 0x000fe20003fc6270 */
[----:B------:R-:W-:-:S02]  /*3fb0*/  IMAD.WIDE R88, R175, 0x2, R88 ;  /* 0x00000002af587825 */ /* 0x000fc400078e0258 */
[----:B------:R-:W5:Y:S01]  /*3fc0*/  @!P5 LDG.E.U16 R118, desc[UR18][R2.64] ;  /* 0x000000120276d981 */ /* 0x000f62000c1e1500 */
[-C--:B------:R-:W-:Y:S01]  /*3fd0*/  ISETP.GE.AND P5, PT, R113, R4.reuse, PT ;  /* 0x000000047100720c */ /* 0x080fe20003fa6270 */
[C---:B------:R-:W-:Y:S01]  /*3fe0*/  IMAD.WIDE R92, R175.reuse, 0x2, R92 ;  /* 0x00000002af5c7825 */ /* 0x040fe200078e025c */
[----:B------:R-:W-:Y:S02]  /*3ff0*/  PRMT R179, RZ, 0x7610, R179 ;  /* 0x00007610ffb37816 */ /* 0x000fe400000000b3 */
[----:B------:R-:W-:Y:S01]  /*4000*/  PRMT R120, RZ, 0x7610, R120 ;  /* 0x00007610ff787816 */ /* 0x000fe20000000078 */
[----:B------:R-:W-:Y:S01]  /*4010*/  IMAD.WIDE R94, R175, 0x2, R94 ;  /* 0x00000002af5e7825 */ /* 0x000fe200078e025e */
[----:B------:R-:W-:Y:S02]  /*4020*/  PRMT R122, RZ, 0x7610, R122 ;  /* 0x00007610ff7a7816 */ /* 0x000fe4000000007a */
[----:B------:R-:W-:Y:S01]  /*4030*/  PRMT R124, RZ, 0x7610, R124 ;  /* 0x00007610ff7c7816 */ /* 0x000fe2000000007c */
[----:B------:R-:W3:Y:S01]  /*4040*/  @!P3 LDG.E.U16 R179, desc[UR18][R98.64] ;  /* 0x0000001262b3b981 */ /* 0x000ee2000c1e1500 */
[----:B------:R-:W-:Y:S01]  /*4050*/  ISETP.GE.AND P3, PT, R151, R4, PT ;  /* 0x000000049700720c */ /* 0x000fe20003f66270 */
[----:B------:R-:W-:-:S02]  /*4060*/  IMAD.WIDE R90, R175, 0x2, R90 ;  /* 0x00000002af5a7825 */ /* 0x000fc400078e025a */
[----:B------:R-:W4:Y:S01]  /*4070*/  @!P4 LDG.E.U16 R120, desc[UR18][R96.64] ;  /* 0x000000126078c981 */ /* 0x000f22000c1e1500 */
[-C--:B------:R-:W-:Y:S01]  /*4080*/  ISETP.GE.AND P4, PT, R135, R4.reuse, PT ;  /* 0x000000048700720c */ /* 0x080fe20003f86270 */
[----:B------:R-:W-:Y:S02]  /*4090*/  IMAD.WIDE R80, R175, 0x2, R80 ;  /* 0x00000002af507825 */ /* 0x000fe400078e0250 */
[----:B------:R-:W4:Y:S01]  /*40a0*/  @!P6 LDG.E.U16 R122, desc[UR18][R94.64] ;  /* 0x000000125e7ae981 */ /* 0x000f22000c1e1500 */
[-C--:B------:R-:W-:Y:S01]  /*40b0*/  ISETP.GE.AND P6, PT, R125, R4.reuse, PT ;  /* 0x000000047d00720c */ /* 0x080fe20003fc6270 */
[----:B------:R-:W-:Y:S02]  /*40c0*/  IMAD.WIDE R82, R175, 0x2, R82 ;  /* 0x00000002af527825 */ /* 0x000fe400078e0252 */
[----:B------:R-:W4:Y:S01]  /*40d0*/  @!P5 LDG.E.U16 R124, desc[UR18][R92.64] ;  /* 0x000000125c7cd981 */ /* 0x000f22000c1e1500 */
[----:B------:R-:W-:Y:S01]  /*40e0*/  ISETP.GE.AND P5, PT, R111, R4, PT ;  /* 0x000000046f00720c */ /* 0x000fe20003fa6270 */
[----:B------:R-:W-:Y:S01]  /*40f0*/  IMAD.WIDE R84, R175, 0x2, R84 ;  /* 0x00000002af547825 */ /* 0x000fe200078e0254 */
[----:B------:R-:W-:-:S02]  /*4100*/  PRMT R181, RZ, 0x7610, R181 ;  /* 0x00007610ffb57816 */ /* 0x000fc400000000b5 */
[----:B------:R-:W-:Y:S01]  /*4110*/  PRMT R126, RZ, 0x7610, R126 ;  /* 0x00007610ff7e7816 */ /* 0x000fe2000000007e */
[----:B------:R-:W-:Y:S01]  /*4120*/  IMAD.WIDE R86, R175, 0x2, R86 ;  /* 0x00000002af567825 */ /* 0x000fe200078e0256 */
[----:B------:R-:W-:Y:S02]  /*4130*/  PRMT R128, RZ, 0x7610, R128 ;  /* 0x00007610ff807816 */ /* 0x000fe40000000080 */
[----:B------:R-:W-:Y:S01]  /*4140*/  PRMT R130, RZ, 0x7610, R130 ;  /* 0x00007610ff827816 */ /* 0x000fe20000000082 */
[----:B------:R-:W4:Y:S01]  /*4150*/  @!P3 LDG.E.U16 R181, desc[UR18][R90.64] ;  /* 0x000000125ab5b981 */ /* 0x000f22000c1e1500 */
[-C--:B------:R-:W-:Y:S01]  /*4160*/  ISETP.GE.AND P3, PT, R149, R4.reuse, PT ;  /* 0x000000049500720c */ /* 0x080fe20003f66270 */
[----:B------:R-:W-:Y:S02]  /*4170*/  IMAD.WIDE R72, R175, 0x2, R72 ;  /* 0x00000002af487825 */ /* 0x000fe400078e0248 */
[----:B------:R-:W5:Y:S01]  /*4180*/  @!P4 LDG.E.U16 R126, desc[UR18][R88.64] ;  /* 0x00000012587ec981 */ /* 0x000f62000c1e1500 */
[----:B------:R-:W-:Y:S01]  /*4190*/  ISETP.GE.AND P4, PT, R147, R4, PT ;  /* 0x000000049300720c */ /* 0x000fe20003f86270 */
[----:B------:R-:W-:-:S02]  /*41a0*/  IMAD.WIDE R74, R175, 0x2, R74 ;  /* 0x00000002af4a7825 */ /* 0x000fc400078e024a */
[----:B------:R-:W5:Y:S01]  /*41b0*/  @!P6 LDG.E.U16 R128, desc[UR18][R86.64] ;  /* 0x000000125680e981 */ /* 0x000f62000c1e1500 */
[-C--:B------:R-:W-:Y:S01]  /*41c0*/  ISETP.GE.AND P6, PT, R123, R4.reuse, PT ;  /* 0x000000047b00720c */ /* 0x080fe20003fc6270 */
[----:B------:R-:W-:Y:S02]  /*41d0*/  IMAD.WIDE R64, R175, 0x2, R64 ;  /* 0x00000002af407825 */ /* 0x000fe400078e0240 */
[----:B------:R-:W5:Y:S01]  /*41e0*/  @!P5 LDG.E.U16 R130, desc[UR18][R84.64] ;  /* 0x000000125482d981 */ /* 0x000f62000c1e1500 */
[----:B------:R-:W-:Y:S01]  /*41f0*/  ISETP.GE.AND P5, PT, R109, R4, PT ;  /* 0x000000046d00720c */ /* 0x000fe20003fa6270 */
[C---:B------:R-:W-:Y:S01]  /*4200*/  IMAD.WIDE R76, R175.reuse, 0x2, R76 ;  /* 0x00000002af4c7825 */ /* 0x040fe200078e024c */
[----:B------:R-:W-:Y:S02]  /*4210*/  PRMT R183, RZ, 0x7610, R183 ;  /* 0x00007610ffb77816 */ /* 0x000fe400000000b7 */
[----:B------:R-:W-:Y:S01]  /*4220*/  PRMT R132, RZ, 0x7610, R132 ;  /* 0x00007610ff847816 */ /* 0x000fe20000000084 */
[----:B------:R-:W-:Y:S01]  /*4230*/  IMAD.WIDE R78, R175, 0x2, R78 ;  /* 0x00000002af4e7825 */ /* 0x000fe200078e024e */
[----:B------:R-:W-:-:S02]  /*4240*/  PRMT R134, RZ, 0x7610, R134 ;  /* 0x00007610ff867816 */ /* 0x000fc40000000086 */
[----:B------:R-:W-:Y:S01]  /*4250*/  PRMT R136, RZ, 0x7610, R136 ;  /* 0x00007610ff887816 */ /* 0x000fe20000000088 */
[----:B------:R-:W5:Y:S01]  /*4260*/  @!P3 LDG.E.U16 R183, desc[UR18][R82.64] ;  /* 0x0000001252b7b981 */ /* 0x000f62000c1e1500 */
[-C--:B------:R-:W-:Y:S01]  /*4270*/  ISETP.GE.AND P3, PT, R145, R4.reuse, PT ;  /* 0x000000049100720c */ /* 0x080fe20003f66270 */
[----:B------:R-:W-:Y:S02]  /*4280*/  IMAD.WIDE R66, R175, 0x2, R66 ;  /* 0x00000002af427825 */ /* 0x000fe400078e0242 */
[----:B------:R-:W5:Y:S01]  /*4290*/  @!P4 LDG.E.U16 R132, desc[UR18][R80.64] ;  /* 0x000000125084c981 */ /* 0x000f62000c1e1500 */
[-C--:B------:R-:W-:Y:S01]  /*42a0*/  ISETP.GE.AND P4, PT, R137, R4.reuse, PT ;  /* 0x000000048900720c */ /* 0x080fe20003f86270 */
[----:B------:R-:W-:Y:S02]  /*42b0*/  IMAD.WIDE R50, R175, 0x2, R50 ;  /* 0x00000002af327825 */ /* 0x000fe400078e0232 */
[----:B------:R-:W5:Y:S01]  /*42c0*/  @!P6 LDG.E.U16 R134, desc[UR18][R78.64] ;  /* 0x000000124e86e981 */ /* 0x000f62000c1e1500 */
        /* <DEDUP_REMOVED lines=10> */
[----:B------:R-:W5:Y:S01]  /*4370*/  @!P3 LDG.E.U16 R185, desc[UR18][R74.64] ;  /* 0x000000124ab9b981 */ /* 0x000f62000c1e1500 */
[----:B------:R-:W-:Y:S01]  /*4380*/  ISETP.GE.AND P3, PT, R143, R4, PT ;  /* 0x000000048f00720c */ /* 0x000fe20003f66270 */
[----:B------:R-:W-:-:S02]  /*4390*/  IMAD.WIDE R58, R175, 0x2, R58 ;  /* 0x00000002af3a7825 */ /* 0x000fc400078e023a */
        /* <DEDUP_REMOVED lines=8> */
[----:B------:R-:W-:Y:S01]  /*4420*/  IMAD.WIDE R60, R175, 0x2, R60 ;  /* 0x00000002af3c7825 */ /* 0x000fe200078e023c */
[----:B------:R-:W-:-:S02]  /*4430*/  PRMT R187, RZ, 0x7610, R187 ;  /* 0x00007610ffbb7816 */ /* 0x000fc400000000bb */
[----:B------:R-:W-:Y:S01]  /*4440*/  PRMT R144, RZ, 0x7610, R144 ;  /* 0x00007610ff907816 */ /* 0x000fe20000000090 */
[----:B------:R-:W-:Y:S01]  /*4450*/  IMAD.WIDE R62, R175, 0x2, R62 ;  /* 0x00000002af3e7825 */ /* 0x000fe200078e023e */
[----:B------:R-:W-:Y:S02]  /*4460*/  PRMT R146, RZ, 0x7610, R146 ;  /* 0x00007610ff927816 */ /* 0x000fe40000000092 */
[----:B------:R-:W-:Y:S01]  /*4470*/  PRMT R148, RZ, 0x7610, R148 ;  /* 0x00007610ff947816 */ /* 0x000fe20000000094 */
        /* <DEDUP_REMOVED lines=11> */
[----:B------:R-:W-:Y:S01]  /*4530*/  IMAD.WIDE R54, R175, 0x2, R54 ;  /* 0x00000002af367825 */ /* 0x000fe200078e0236 */
        /* <DEDUP_REMOVED lines=15> */
[----:B------:R-:W-:Y:S01]  /*4630*/  ISETP.GE.AND P5, PT, R157, R4, PT ;  /* 0x000000049d00720c */ /* 0x000fe20003fa6270 */
[C---:B------:R-:W-:Y:S01]  /*4640*/  IMAD.WIDE R40, R13.reuse, 0x2, R40 ;  /* 0x000000020d287825 */ /* 0x040fe200078e0228 */
[----:B------:R-:W-:Y:S02]  /*4650*/  PRMT R156, RZ, 0x7610, R156 ;  /* 0x00007610ff9c7816 */ /* 0x000fe4000000009c */
[----:B------:R-:W-:Y:S01]  /*4660*/  PRMT R154, RZ, 0x7610, R154 ;  /* 0x00007610ff9a7816 */ /* 0x000fe2000000009a */
[C---:B------:R-:W-:Y:S01]  /*4670*/  IMAD.WIDE R44, R13.reuse, 0x2, R44 ;  /* 0x000000020d2c7825 */ /* 0x040fe200078e022c */
[----:B------:R-:W-:Y:S02]  /*4680*/  PRMT R158, RZ, 0x7610, R158 ;  /* 0x00007610ff9e7816 */ /* 0x000fe4000000009e */
[----:B------:R-:W-:Y:S01]  /*4690*/  PRMT R160, RZ, 0x7610, R160 ;  /* 0x00007610ffa07816 */ /* 0x000fe200000000a0 */
[----:B------:R-:W5:Y:S01]  /*46a0*/  @!P3 LDG.E.U16 R156, desc[UR18][R48.64] ;  /* 0x00000012309cb981 */ /* 0x000f62000c1e1500 */
[----:B------:R-:W-:-:S03]  /*46b0*/  IMAD.WIDE R22, R13, 0x2, R22 ;  /* 0x000000020d167825 */ /* 0x000fc600078e0216 */
[----:B------:R-:W5:Y:S01]  /*46c0*/  @!P6 LDG.E.U16 R158, desc[UR18][R46.64] ;  /* 0x000000122e9ee981 */ /* 0x000f62000c1e1500 */
[----:B------:R-:W-:-:S03]  /*46d0*/  IMAD.WIDE R26, R13, 0x2, R26 ;  /* 0x000000020d1a7825 */ /* 0x000fc600078e021a */
[----:B------:R-:W5:Y:S01]  /*46e0*/  @!P4 LDG.E.U16 R154, desc[UR18][R52.64] ;  /* 0x00000012349ac981 */ /* 0x000f62000c1e1500 */
[----:B------:R-:W-:-:S03]  /*46f0*/  IMAD.WIDE R30, R13, 0x2, R30 ;  /* 0x000000020d1e7825 */ /* 0x000fc600078e021e */
[----:B------:R-:W5:Y:S01]  /*4700*/  @!P5 LDG.E.U16 R160, desc[UR18][R100.64] ;  /* 0x0000001264a0d981 */ /* 0x000f62000c1e1500 */
[----:B------:R-:W-:Y:S01]  /*4710*/  IMAD.WIDE R34, R13, 0x2, R34 ;  /* 0x000000020d227825 */ /* 0x000fe200078e0222 */
[----:B------:R-:W-:Y:S01]  /*4720*/  BAR.SYNC.DEFER_BLOCKING 0x0 ;  /* 0x0000000000007b1d */ /* 0x000fe20000010000 */
[----:B------:R-:W-:Y:S02]  /*4730*/  ISETP.GE.AND P3, PT, R5, R4, PT ;  /* 0x000000040500720c */ /* 0x000fe40003f66270 */
[C---:B------:R-:W-:Y:S01]  /*4740*/  IMAD.WIDE R38, R13.reuse, 0x2, R38 ;  /* 0x000000020d267825 */ /* 0x040fe200078e0226 */
[----:B------:R-:W-:Y:S02]  /*4750*/  PRMT R193, RZ, 0x7610, R193 ;  /* 0x00007610ffc17816 */ /* 0x000fe400000000c1 */
[----:B------:R-:W-:Y:S01]  /*4760*/  PRMT R195, RZ, 0x7610, R195 ;  /* 0x00007610ffc37816 */ /* 0x000fe200000000c3 */
[----:B------:R-:W-:Y:S01]  /*4770*/  IMAD.WIDE R42, R13, 0x2, R42 ;  /* 0x000000020d2a7825 */ /* 0x000fe200078e022a */
[----:B------:R-:W-:-:S02]  /*4780*/  PRMT R197, RZ, 0x7610, R197 ;  /* 0x00007610ffc57816 */ /* 0x000fc400000000c5 */
[----:B------:R-:W-:Y:S02]  /*4790*/  PRMT R199, RZ, 0x7610, R199 ;  /* 0x00007610ffc77816 */ /* 0x000fe400000000c7 */
[----:B------:R-:W-:Y:S02]  /*47a0*/  PRMT R203, RZ, 0x7610, R203 ;  /* 0x00007610ffcb7816 */ /* 0x000fe400000000cb */
[----:B------:R-:W-:Y:S02]  /*47b0*/  PRMT R205, RZ, 0x7610, R205 ;  /* 0x00007610ffcd7816 */ /* 0x000fe400000000cd */
[----:B------:R-:W-:Y:S02]  /*47c0*/  PRMT R207, RZ, 0x7610, R207 ;  /* 0x00007610ffcf7816 */ /* 0x000fe400000000cf */
[----:B------:R-:W-:Y:S01]  /*47d0*/  PRMT R209, RZ, 0x7610, R209 ;  /* 0x00007610ffd17816 */ /* 0x000fe200000000d1 */
[----:B------:R-:W-:Y:S01]  /*47e0*/  IMAD.WIDE R14, R13, 0x2, R14 ;  /* 0x000000020d0e7825 */ /* 0x000fe200078e020e */
[----:B------:R-:W-:-:S02]  /*47f0*/  PRMT R162, RZ, 0x7610, R162 ;  /* 0x00007610ffa27816 */ /* 0x000fc400000000a2 */
[----:B------:R-:W-:Y:S02]  /*4800*/  PRMT R164, RZ, 0x7610, R164 ;  /* 0x00007610ffa47816 */ /* 0x000fe400000000a4 */
[----:B------:R-:W-:Y:S01]  /*4810*/  PRMT R166, RZ, 0x7610, R166 ;  /* 0x00007610ffa67816 */ /* 0x000fe200000000a6 */
[----:B------:R-:W5:Y:S01]  /*4820*/  @!P3 LDG.E.U16 R193, desc[UR18][R44.64] ;  /* 0x000000122cc1b981 */ /* 0x000f62000c1e1500 */
[----:B------:R-:W-:Y:S02]  /*4830*/  PRMT R168, RZ, 0x7610, R168 ;  /* 0x00007610ffa87816 */ /* 0x000fe400000000a8 */
[----:B------:R-:W-:Y:S01]  /*4840*/  PRMT R170, RZ, 0x7610, R170 ;  /* 0x00007610ffaa7816 */ /* 0x000fe200000000aa */
[----:B------:R-:W5:Y:S01]  /*4850*/  @!P3 LDG.E.U16 R195, desc[UR18][R40.64] ;  /* 0x0000001228c3b981 */ /* 0x000f62000c1e1500 */
[----:B------:R-:W-:Y:S02]  /*4860*/  PRMT R172, RZ, 0x7610, R172 ;  /* 0x00007610ffac7816 */ /* 0x000fe400000000ac */
[----:B------:R-:W-:Y:S01]  /*4870*/  PRMT R174, RZ, 0x7610, R174 ;  /* 0x00007610ffae7816 */ /* 0x000fe200000000ae */
[----:B------:R-:W5:Y:S01]  /*4880*/  @!P3 LDG.E.U16 R197, desc[UR18][R36.64] ;  /* 0x0000001224c5b981 */ /* 0x000f62000c1e1500 */
[----:B------:R-:W-:-:S03]  /*4890*/  PRMT R176, RZ, 0x7610, R176 ;  /* 0x00007610ffb07816 */ /* 0x000fc600000000b0 */
[----:B------:R-:W5:Y:S04]  /*48a0*/  @!P3 LDG.E.U16 R199, desc[UR18][R32.64] ;  /* 0x0000001220c7b981 */ /* 0x000f68000c1e1500 */
        /* <DEDUP_REMOVED lines=11> */
[----:B------:R-:W5:Y:S01]  /*4960*/  @!P3 LDG.E.U16 R176, desc[UR18][R14.64] ;  /* 0x000000120eb0b981 */ /* 0x000f62000c1e1500 */
[----:B------:R-:W-:-:S04]  /*4970*/  ULEA UR11, UR5, UR9, 0x3 ;  /* 0x00000009050b7291 */ /* 0x000fc8000f8e18ff */
[----:B------:R-:W-:Y:S01]  /*4980*/  UIADD3 UR11, UPT, UPT, UR11, 0xc000, URZ ;  /* 0x0000c0000b0b7890 */ /* 0x000fe2000fffe0ff */
[----:B--2---:R0:W-:Y:S04]  /*4990*/  STS.U16 [R110+UR9+0x4000], R177 ;  /* 0x004000b16e007988 */ /* 0x0041e80008000409 */
[----:B---3--:R0:W-:Y:S04]  /*49a0*/  STS.U16 [R110+UR9+0x4400], R179 ;  /* 0x004400b36e007988 */ /* 0x0081e80008000409 */
[----:B----4-:R0:W-:Y:S04]  /*49b0*/  STS.U16 [R110+UR9+0x4800], R181 ;  /* 0x004800b56e007988 */ /* 0x0101e80008000409 */
[----:B-----5:R0:W-:Y:S04]  /*49c0*/  STS.U16 [R110+UR9+0x4c00], R183 ;  /* 0x004c00b76e007988 */ /* 0x0201e80008000409 */
        /* <DEDUP_REMOVED lines=44> */
[----:B------:R1:W-:Y:S06]  /*4c90*/  MEMBAR.ALL.CTA ;  /* 0x0000000000007992 */ /* 0x0003ec0000008000 */
[----:B-1----:R-:W1:Y:S02]  /*4ca0*/  FENCE.VIEW.ASYNC.S ;  /* 0x00000000000073c6 */ /* 0x002e640000000000 */
[----:B-1----:R-:W-:Y:S06]  /*4cb0*/  BAR.SYNC.DEFER_BLOCKING 0x0 ;  /* 0x0000000000007b1d */ /* 0x002fec0000010000 */
[----:B------:R-:W-:Y:S05]  /*4cc0*/  @P0 BRA `(.L_x_9) ;  /* 0x00000000004c0947 */ /* 0x000fea0003800000 */
        /* <DEDUP_REMOVED lines=9> */
[----:B------:R-:W-:Y:S01]  /*4d60*/  UMOV UR7, URZ ;  /* 0x000000ff00077c82 */ /* 0x000fe20008000000 */
[----:B------:R1:W-:Y:S01]  /*4d70*/  UTCHMMA gdesc[UR14], gdesc[UR12], tmem[UR8], tmem[UR16], idesc[UR17], UPT ;  /* 0x00ff100c0e0075ea */ /* 0x0003e2000b800008 */
        /* <DEDUP_REMOVED lines=8> */
.L_x_9:
[----:B------:R-:W-:Y:S01]  /*4e00*/  UIADD3 UR5, UPT, UPT, UR5, 0x1, URZ ;  /* 0x0000000105057890 */ /* 0x000fe2000fffe0ff */
[----:B------:R-:W-:Y:S02]  /*4e10*/  VIADD R12, R12, 0xffffffff ;  /* 0xffffffff0c0c7836 */ /* 0x000fe40000000000 */
[----:B------:R-:W-:Y:S01]  /*4e20*/  VIADD R4, R4, 0xffffffc0 ;  /* 0xffffffc004047836 */ /* 0x000fe20000000000 */
[----:B------:R-:W-:Y:S02]  /*4e30*/  UISETP.GT.AND UP0, UPT, UR5, 0x1, UPT ;  /* 0x000000010500788c */ /* 0x000fe4000bf04270 */
[----:B------:R-:W-:Y:S02]  /*4e40*/  ISETP.NE.U32.AND P3, PT, R12, RZ, PT ;  /* 0x000000ff0c00720c */ /* 0x000fe40003f65070 */
[----:B-1----:R-:W-:Y:S02]  /*4e50*/  USEL UR6, URZ, 0x1, !UP0 ;  /* 0x00000001ff067887 */ /* 0x002fe4000c000000 */
[----:B------:R-:W-:-:S02]  /*4e60*/  USEL UR5, UR5, URZ, !UP0 ;  /* 0x000000ff05057287 */ /* 0x000fc4000c000000 */
[----:B------:R-:W-:-:S03]  /*4e70*/  ULOP3.LUT UR7, UR4, UR6, URZ, 0x3c, !UPT ;  /* 0x0000000604077292 */ /* 0x000fc6000f8e3cff */
[----:B------:R-:W-:-:S04]  /*4e80*/  UMOV UR6, UR4 ;  /* 0x0000000400067c82 */ /* 0x000fc80008000000 */
[----:B------:R-:W-:Y:S01]  /*4e90*/  UMOV UR4, UR7 ;  /* 0x0000000700047c82 */ /* 0x000fe20008000000 */
[----:B------:R-:W-:Y:S05]  /*4ea0*/  @P3 BRA `(.L_x_10) ;  /* 0xffffffec00d83947 */ /* 0x000fea000383ffff */
.L_x_7:
[----:B------:R-:W-:-:S13]  /*4eb0*/  ISETP.GE.AND P0, PT, R106, 0x40, PT ;  /* 0x000000406a00780c */ /* 0x000fda0003f06270 */
[----:B------:R-:W-:Y:S05]  /*4ec0*/  @!P0 BRA `(.L_x_11) ;  /* 0x0000000000108947 */ /* 0x000fea0003800000 */
[----:B------:R-:W-:-:S06]  /*4ed0*/  USHF.L.U32 UR6, UR6, 0x1f, URZ ;  /* 0x0000001f06067899 */ /* 0x000fcc00080006ff */
[----:B------:R-:W-:-:S04]  /*4ee0*/  IMAD.U32 R2, RZ, RZ, UR6 ;  /* 0x00000006ff027e24 */ /* 0x000fc8000f8e00ff */
[----:B------:R-:W1:Y:S02]  /*4ef0*/  SYNCS.PHASECHK.TRANS64.TRYWAIT P0, [UR11], R2 ;  /* 0x00000002ff0075a7 */ /* 0x000e64000800110b */
[----:B-1----:R-:W-:Y:S05]  /*4f00*/  @!P0 BRA `(.L_x_12) ;  /* 0x0000001000a88947 */ /* 0x002fea0003800000 */
.L_x_11:
[----:B------:R-:W-:Y:S01]  /*4f10*/  BAR.SYNC.DEFER_BLOCKING 0x0 ;  /* 0x0000000000007b1d */ /* 0x000fe20000010000 */
[----:B------:R-:W-:Y:S02]  /*4f20*/  LEA R3, R112, UR9, 0x5 ;  /* 0x0000000970037c11 */ /* 0x000fe4000f8e28ff */
[----:B------:R-:W-:-:S03]  /*4f30*/  LEA R105, R105, UR9, 0x4 ;  /* 0x0000000969697c11 */ /* 0x000fc6000f8e20ff */
[----:B------:R-:W-:Y:S01]  /*4f40*/  IMAD R40, R0, 0x10, R3 ;  /* 0x0000001000287824 */ /* 0x000fe200078e0203 */
[----:B0-----:R-:W0:Y:S01]  /*4f50*/  LDCU.128 UR12, c[0x0][0x390] ;  /* 0x00007200ff0c77ac */ /* 0x001e220008000c00 */
[----:B------:R-:W-:Y:S01]  /*4f60*/  LOP3.LUT R0, R103, R104, RZ, 0xfc, !PT ;  /* 0x0000006867007212 */ /* 0x000fe200078efcff */
[----:B------:R-:W1:Y:S01]  /*4f70*/  LDCU UR4, c[0x0][0x3b4] ;  /* 0x00007680ff0477ac */ /* 0x000e620008000800 */
[----:B------:R-:W2:Y:S01]  /*4f80*/  LDCU UR5, c[0x0][0x3b8] ;  /* 0x00007700ff0577ac */ /* 0x000ea20008000800 */
[----:B------:R-:W3:Y:S02]  /*4f90*/  @!P2 SYNCS.CCTL.IV [UR9+0xc000] ;  /* 0x00c00000ff00a9b1 */ /* 0x000ee40008000009 */
[----:B---3--:R-:W-:Y:S01]  /*4fa0*/  BAR.SYNC.DEFER_BLOCKING 0x0 ;  /* 0x0000000000007b1d */ /* 0x008fe20000010000 */
[C---:B0-----:R-:W-:Y:S01]  /*4fb0*/  ISETP.GE.AND P0, PT, R102.reuse, UR14, PT ;  /* 0x0000000e66007c0c */ /* 0x041fe2000bf06270 */
[----:B-1----:R-:W-:-:S04]  /*4fc0*/  IMAD R102, R102, UR4, RZ ;  /* 0x0000000466667c24 */ /* 0x002fc8000f8e02ff */
[----:B------:R-:W0:Y:S01]  /*4fd0*/  LDTM.x32 R4, tmem[UR10] ;  /* 0x0000000a000479ee */ /* 0x000e2200082c0000 */
[----:B------:R-:W1:Y:S01]  /*4fe0*/  @!P2 SYNCS.CCTL.IV [UR9+0xc008] ;  /* 0x00c00800ff00a9b1 */ /* 0x000e620008000009 */
[----:B------:R-:W-:Y:S01]  /*4ff0*/  NOP ;  /* 0x0000000000007918 */ /* 0x000fe20000000000 */
[C---:B------:R-:W-:Y:S01]  /*5000*/  ISETP.LT.AND P2, PT, R0.reuse, UR15, !P0 ;  /* 0x0000000f00007c0c */ /* 0x040fe2000c741270 */
[----:B--2---:R-:W-:Y:S01]  /*5010*/  IMAD R0, R0, UR5, RZ ;  /* 0x0000000500007c24 */ /* 0x004fe2000f8e02ff */
[----:B0-----:R-:W-:Y:S02]  /*5020*/  F2FP.F16.F32.PACK_AB R4, R6, R4 ;  /* 0x000000040604723e */ /* 0x001fe400000000ff */
[----:B------:R-:W-:Y:S02]  /*5030*/  F2FP.F16.F32.PACK_AB R36, R7, R5 ;  /* 0x000000050724723e */ /* 0x000fe400000000ff */
[----:B------:R-:W-:Y:S02]  /*5040*/  F2FP.F16.F32.PACK_AB R5, R10, R8 ;  /* 0x000000080a05723e */ /* 0x000fe400000000ff */
[----:B------:R-:W-:-:S02]  /*5050*/  F2FP.F16.F32.PACK_AB R37, R11, R9 ;  /* 0x000000090b25723e */ /* 0x000fc400000000ff */
[----:B------:R-:W-:Y:S02]  /*5060*/  F2FP.F16.F32.PACK_AB R6, R14, R12 ;  /* 0x0000000c0e06723e */ /* 0x000fe400000000ff */
[----:B------:R-:W-:Y:S02]  /*5070*/  F2FP.F16.F32.PACK_AB R38, R15, R13 ;  /* 0x0000000d0f26723e */ /* 0x000fe400000000ff */
[----:B------:R-:W-:Y:S02]  /*5080*/  F2FP.F16.F32.PACK_AB R7, R18, R16 ;  /* 0x000000101207723e */ /* 0x000fe400000000ff */
[----:B------:R-:W-:Y:S02]  /*5090*/  F2FP.F16.F32.PACK_AB R39, R19, R17 ;  /* 0x000000111327723e */ /* 0x000fe400000000ff */
[----:B------:R-:W-:Y:S01]  /*50a0*/  F2FP.F16.F32.PACK_AB R20, R22, R20 ;  /* 0x000000141614723e */ /* 0x000fe200000000ff */
[----:B-1----:R-:W-:Y:S01]  /*50b0*/  STS.128 [R40], R4 ;  /* 0x0000000428007388 */ /* 0x002fe20000000c00 */
[----:B------:R-:W-:-:S02]  /*50c0*/  F2FP.F16.F32.PACK_AB R16, R23, R21 ;  /* 0x000000151710723e */ /* 0x000fc400000000ff */
[----:B------:R-:W-:Y:S01]  /*50d0*/  F2FP.F16.F32.PACK_AB R21, R26, R24 ;  /* 0x000000181a15723e */ /* 0x000fe200000000ff */
[----:B------:R-:W-:Y:S01]  /*50e0*/  STS.128 [R40+0x800], R36 ;  /* 0x0008002428007388 */ /* 0x000fe20000000c00 */
[----:B------:R-:W-:Y:S02]  /*50f0*/  F2FP.F16.F32.PACK_AB R17, R27, R25 ;  /* 0x000000191b11723e */ /* 0x000fe400000000ff */
[----:B------:R-:W-:Y:S01]  /*5100*/  F2FP.F16.F32.PACK_AB R22, R30, R28 ;  /* 0x0000001c1e16723e */ /* 0x000fe200000000ff */
[----:B------:R-:W-:Y:S01]  /*5110*/  BAR.SYNC.DEFER_BLOCKING 0x0 ;  /* 0x0000000000007b1d */ /* 0x000fe20000010000 */
[----:B------:R-:W-:Y:S02]  /*5120*/  F2FP.F16.F32.PACK_AB R18, R31, R29 ;  /* 0x0000001d1f12723e */ /* 0x000fe400000000ff */
[----:B------:R-:W-:Y:S02]  /*5130*/  F2FP.F16.F32.PACK_AB R23, R34, R32 ;  /* 0x000000202217723e */ /* 0x000fe400000000ff */
[----:B------:R-:W-:-:S02]  /*5140*/  F2FP.F16.F32.PACK_AB R19, R35, R33 ;  /* 0x000000212313723e */ /* 0x000fc400000000ff */
[--C-:B------:R-:W-:Y:S02]  /*5150*/  LOP3.LUT R9, R103, 0x2, R104.reuse, 0xfe, !PT ;  /* 0x0000000267097812 */ /* 0x100fe400078efe68 */
[C---:B------:R-:W-:Y:S02]  /*5160*/  LEA R25, P4, R102.reuse, UR12, 0x1 ;  /* 0x0000000c66197c11 */ /* 0x040fe4000f8808ff */
[C---:B------:R-:W-:Y:S01]  /*5170*/  ISETP.LT.AND P3, PT, R9.reuse, UR15, !P0 ;  /* 0x0000000f09007c0c */ /* 0x040fe2000c761270 */
[----:B------:R-:W-:Y:S01]  /*5180*/  IMAD R9, R9, UR5, RZ ;  /* 0x0000000509097c24 */ /* 0x000fe2000f8e02ff */
[----:B------:R-:W-:Y:S02]  /*5190*/  LOP3.LUT R10, R103, 0x4, R104, 0xfe, !PT ;  /* 0x00000004670a7812 */ /* 0x000fe400078efe68 */
[----:B------:R-:W-:Y:S02]  /*51a0*/  LEA.HI.X.SX32 R27, R102, UR13, 0x1, P4 ;  /* 0x0000000d661b7c11 */ /* 0x000fe4000a0f0eff */
[----:B------:R-:W-:-:S02]  /*51b0*/  LEA R2, P6, R0, R25, 0x1 ;  /* 0x0000001900027211 */ /* 0x000fc400078c08ff */
[C---:B------:R-:W-:Y:S01]  /*51c0*/  ISETP.LT.AND P4, PT, R10.reuse, UR15, !P0 ;  /* 0x0000000f0a007c0c */ /* 0x040fe2000c781270 */
[----:B------:R-:W-:Y:S01]  /*51d0*/  IMAD R10, R10, UR5, RZ ;  /* 0x000000050a0a7c24 */ /* 0x000fe2000f8e02ff */
[----:B------:R-:W-:Y:S02]  /*51e0*/  LEA R8, P5, R9, R25, 0x1 ;  /* 0x0000001909087211 */ /* 0x000fe400078a08ff */
[-C--:B------:R-:W-:Y:S01]  /*51f0*/  LEA.HI.X.SX32 R3, R0, R27.reuse, 0x1, P6 ;  /* 0x0000001b00037211 */ /* 0x080fe200030f0eff */
[----:B------:R-:W0:Y:S01]  /*5200*/  LDS.128 R44, [R105] ;  /* 0x00000000692c7984 */ /* 0x000e220000000c00 */
[----:B------:R-:W-:Y:S02]  /*5210*/  LOP3.LUT R0, R103, 0x6, R104, 0xfe, !PT ;  /* 0x0000000667007812 */ /* 0x000fe400078efe68 */
[----:B------:R-:W-:Y:S01]  /*5220*/  LEA.HI.X.SX32 R9, R9, R27, 0x1, P5 ;  /* 0x0000001b09097211 */ /* 0x000fe200028f0eff */
[----:B------:R-:W-:Y:S01]  /*5230*/  LDS.128 R4, [R105+0x1000] ;  /* 0x0010000069047984 */ /* 0x000fe20000000c00 */
[----:B------:R-:W-:-:S02]  /*5240*/  LEA R12, P6, R10, R25, 0x1 ;  /* 0x000000190a0c7211 */ /* 0x000fc400078c08ff */
[C-C-:B------:R-:W-:Y:S01]  /*5250*/  LOP3.LUT R15, R103.reuse, 0x8, R104.reuse, 0xfe, !PT ;  /* 0x00000008670f7812 */ /* 0x140fe200078efe68 */
[----:B------:R-:W-:Y:S01]  /*5260*/  BAR.SYNC.DEFER_BLOCKING 0x0 ;  /* 0x0000000000007b1d */ /* 0x000fe20000010000 */
[----:B------:R-:W-:Y:S02]  /*5270*/  LEA.HI.X.SX32 R13, R10, R27, 0x1, P6 ;  /* 0x0000001b0a0d7211 */ /* 0x000fe400030f0eff */
[C-C-:B------:R-:W-:Y:S02]  /*5280*/  LOP3.LUT R24, R103.reuse, 0x32, R104.reuse, 0xfe, !PT ;  /* 0x0000003267187812 */ /* 0x140fe400078efe68 */
[C-C-:B------:R-:W-:Y:S02]  /*5290*/  LOP3.LUT R26, R103.reuse, 0x30, R104.reuse, 0xfe, !PT ;  /* 0x00000030671a7812 */ /* 0x140fe400078efe68 */
[C-C-:B------:R-:W-:Y:S02]  /*52a0*/  LOP3.LUT R28, R103.reuse, 0x2e, R104.reuse, 0xfe, !PT ;  /* 0x0000002e671c7812 */ /* 0x140fe400078efe68 */
[----:B------:R-:W-:-:S02]  /*52b0*/  LOP3.LUT R29, R103, 0x2c, R104, 0xfe, !PT ;  /* 0x0000002c671d7812 */ /* 0x000fc400078efe68 */
[C-C-:B------:R-:W-:Y:S01]  /*52c0*/  LOP3.LUT R30, R103.reuse, 0x2a, R104.reuse, 0xfe, !PT ;  /* 0x0000002a671e7812 */ /* 0x140fe200078efe68 */
[----:B------:R1:W-:Y:S04]  /*52d0*/  STS.128 [R40], R20 ;  /* 0x0000001428007388 */ /* 0x0003e80000000c00 */
[----:B------:R2:W-:Y:S01]  /*52e0*/  STS.128 [R40+0x800], R16 ;  /* 0x0008001028007388 */ /* 0x0005e20000000c00 */
[----:B------:R-:W-:Y:S01]  /*52f0*/  BAR.SYNC.DEFER_BLOCKING 0x0 ;  /* 0x0000000000007b1d */ /* 0x000fe20000010000 */
[----:B0-----:R-:W-:Y:S02]  /*5300*/  PRMT R11, R44, 0x7632, R11 ;  /* 0x000076322c0b7816 */ /* 0x001fe4000000000b */
[C-C-:B-1----:R-:W-:Y:S02]  /*5310*/  LOP3.LUT R20, R103.reuse, 0xe, R104.reuse, 0xfe, !PT ;  /* 0x0000000e67147812 */ /* 0x142fe400078efe68 */
[----:B------:R-:W-:-:S02]  /*5320*/  LOP3.LUT R21, R103, 0x38, R104, 0xfe, !PT ;  /* 0x0000003867157812 */ /* 0x000fc400078efe68 */
[C-C-:B--2---:R-:W-:Y:S02]  /*5330*/  LOP3.LUT R16, R103.reuse, 0xa, R104.reuse, 0xfe, !PT ;  /* 0x0000000a67107812 */ /* 0x144fe400078efe68 */
[C-C-:B------:R-:W-:Y:S02]  /*5340*/  LOP3.LUT R18, R103.reuse, 0x10, R104.reuse, 0xfe, !PT ;  /* 0x0000001067127812 */ /* 0x140fe400078efe68 */
[C-C-:B------:R-:W-:Y:S02]  /*5350*/  LOP3.LUT R19, R103.reuse, 0x12, R104.reuse, 0xfe, !PT ;  /* 0x0000001267137812 */ /* 0x140fe400078efe68 */
[C-C-:B------:R-:W-:Y:S02]  /*5360*/  LOP3.LUT R22, R103.reuse, 0x36, R104.reuse, 0xfe, !PT ;  /* 0x0000003667167812 */ /* 0x140fe400078efe68 */
[----:B------:R-:W-:Y:S01]  /*5370*/  LOP3.LUT R23, R103, 0x34, R104, 0xfe, !PT ;  /* 0x0000003467177812 */ /* 0x000fe200078efe68 */
[----:B------:R0:W-:Y:S01]  /*5380*/  @P2 STG.E.U16 desc[UR18][R2.64], R44 ;  /* 0x0000002c02002986 */ /* 0x0001e2000c101512 */
[C---:B------:R-:W-:Y:S01]  /*5390*/  ISETP.LT.AND P2, PT, R0.reuse, UR15, !P0 ;  /* 0x0000000f00007c0c */ /* 0x040fe2000c741270 */
[----:B------:R-:W-:-:S02]  /*53a0*/  IMAD R0, R0, UR5, RZ ;  /* 0x0000000500007c24 */ /* 0x000fc4000f8e02ff */
[----:B------:R-:W-:Y:S01]  /*53b0*/  @P3 STG.E.U16 desc[UR18][R8.64], R11 ;  /* 0x0000000b08003986 */ /* 0x000fe2000c101512 */
[C---:B------:R-:W-:Y:S01]  /*53c0*/  ISETP.LT.AND P3, PT, R15.reuse, UR15, !P0 ;  /* 0x0000000f0f007c0c */ /* 0x040fe2000c761270 */
[----:B------:R-:W-:Y:S02]  /*53d0*/  IMAD R15, R15, UR5, RZ ;  /* 0x000000050f0f7c24 */ /* 0x000fe4000f8e02ff */
[----:B------:R-:W1:Y:S01]  /*53e0*/  LDS.128 R8, [R105] ;  /* 0x0000000069087984 */ /* 0x000e620000000c00 */
[----:B0-----:R-:W-:-:S03]  /*53f0*/  LEA R2, P5, R0, R25, 0x1 ;  /* 0x0000001900027211 */ /* 0x001fc600078a08ff */
[----:B------:R0:W-:Y:S01]  /*5400*/  @P4 STG.E.U16 desc[UR18][R12.64], R45 ;  /* 0x0000002d0c004986 */ /* 0x0001e2000c101512 */
[C---:B------:R-:W-:Y:S01]  /*5410*/  ISETP.LT.AND P4, PT, R16.reuse, UR15, !P0 ;  /* 0x0000000f10007c0c */ /* 0x040fe2000c781270 */
[----:B------:R-:W-:Y:S01]  /*5420*/  IMAD R16, R16, UR5, RZ ;  /* 0x0000000510107c24 */ /* 0x000fe2000f8e02ff */
[----:B------:R-:W-:Y:S02]  /*5430*/  LEA.HI.X.SX32 R3, R0, R27, 0x1, P5 ;  /* 0x0000001b00037211 */ /* 0x000fe400028f0eff */
[----:B------:R-:W-:Y:S02]  /*5440*/  LOP3.LUT R0, R103, 0xc, R104, 0xfe, !PT ;  /* 0x0000000c67007812 */ /* 0x000fe400078efe68 */
[-C--:B------:R-:W-:Y:S02]  /*5450*/  LEA R14, P5, R16, R25.reuse, 0x1 ;  /* 0x00000019100e7211 */ /* 0x080fe400078a08ff */
[----:B0-----:R-:W-:Y:S02]  /*5460*/  PRMT R13, R45, 0x7632, R13 ;  /* 0x000076322d0d7816 */ /* 0x001fe4000000000d */
[----:B------:R-:W-:-:S03]  /*5470*/  LEA R12, P6, R15, R25, 0x1 ;  /* 0x000000190f0c7211 */ /* 0x000fc600078c08ff */
[----:B------:R0:W-:Y:S01]  /*5480*/  @P2 STG.E.U16 desc[UR18][R2.64], R13 ;  /* 0x0000000d02002986 */ /* 0x0001e2000c101512 */
[C---:B------:R-:W-:Y:S01]  /*5490*/  ISETP.LT.AND P2, PT, R0.reuse, UR15, !P0 ;  /* 0x0000000f00007c0c */ /* 0x040fe2000c741270 */
[----:B------:R-:W-:Y:S01]  /*54a0*/  IMAD R0, R0, UR5, RZ ;  /* 0x0000000500007c24 */ /* 0x000fe2000f8e02ff */
[-C--:B0-----:R-:W-:Y:S02]  /*54b0*/  LEA.HI.X.SX32 R13, R15, R27.reuse, 0x1, P6 ;  /* 0x0000001b0f0d7211 */ /* 0x081fe400030f0eff */
[----:B------:R-:W-:Y:S02]  /*54c0*/  LEA.HI.X.SX32 R15, R16, R27, 0x1, P5 ;  /* 0x0000001b100f7211 */ /* 0x000fe400028f0eff */
[----:B------:R-:W-:Y:S01]  /*54d0*/  PRMT R3, R46, 0x7632, R3 ;  /* 0x000076322e037816 */ /* 0x000fe20000000003 */
[----:B------:R0:W-:Y:S01]  /*54e0*/  @P3 STG.E.U16 desc[UR18][R12.64], R46 ;  /* 0x0000002e0c003986 */ /* 0x0001e2000c101512 */
[C---:B------:R-:W-:Y:S02]  /*54f0*/  LEA R16, P3, R0.reuse, R25, 0x1 ;  /* 0x0000001900107211 */ /* 0x040fe400078608ff */
[----:B------:R-:W-:Y:S01]  /*5500*/  ISETP.LT.AND P5, PT, R19, UR15, !P0 ;  /* 0x0000000f13007c0c */ /* 0x000fe2000c7a1270 */
[----:B------:R2:W-:Y:S01]  /*5510*/  @P4 STG.E.U16 desc[UR18][R14.64], R3 ;  /* 0x000000030e004986 */ /* 0x0005e2000c101512 */
[----:B------:R-:W-:Y:S01]  /*5520*/  LEA.HI.X.SX32 R17, R0, R27, 0x1, P3 ;  /* 0x0000001b00117211 */ /* 0x000fe200018f0eff */
[C---:B------:R-:W-:Y:S01]  /*5530*/  IMAD R0, R20.reuse, UR5, RZ ;  /* 0x0000000514007c24 */ /* 0x040fe2000f8e02ff */
[----:B------:R-:W-:-:S02]  /*5540*/  ISETP.LT.AND P3, PT, R20, UR15, !P0 ;  /* 0x0000000f14007c0c */ /* 0x000fc4000c761270 */
[C---:B------:R-:W-:Y:S01]  /*5550*/  ISETP.LT.AND P4, PT, R18.reuse, UR15, !P0 ;  /* 0x0000000f12007c0c */ /* 0x040fe2000c781270 */
[----:B------:R-:W-:Y:S01]  /*5560*/  IMAD R18, R18, UR5, RZ ;  /* 0x0000000512127c24 */ /* 0x000fe2000f8e02ff */
[-C--:B------:R-:W-:Y:S01]  /*5570*/  LEA R2, P6, R0, R25.reuse, 0x1 ;  /* 0x0000001900027211 */ /* 0x080fe200078c08ff */
[----:B------:R3:W-:Y:S01]  /*5580*/  @P2 STG.E.U16 desc[UR18][R16.64], R47 ;  /* 0x0000002f10002986 */ /* 0x0007e2000c101512 */
[----:B-1----:R-:W-:Y:S02]  /*5590*/  PRMT R31, R11, 0x7632, R31 ;  /* 0x000076320b1f7816 */ /* 0x002fe4000000001f */
[----:B0-----:R-:W-:Y:S01]  /*55a0*/  LEA R12, P2, R18, R25, 0x1 ;  /* 0x00000019120c7211 */ /* 0x001fe200078408ff */
[----:B--2---:R-:W-:Y:S01]  /*55b0*/  IMAD R15, R19, UR5, RZ ;  /* 0x00000005130f7c24 */ /* 0x004fe2000f8e02ff */
[----:B------:R-:W-:Y:S02]  /*55c0*/  LEA.HI.X.SX32 R3, R0, R27, 0x1, P6 ;  /* 0x0000001b00037211 */ /* 0x000fe400030f0eff */
[----:B------:R-:W-:-:S02]  /*55d0*/  LOP3.LUT R0, R103, 0x14, R104, 0xfe, !PT ;  /* 0x0000001467007812 */ /* 0x000fc400078efe68 */
[----:B------:R-:W-:Y:S02]  /*55e0*/  PRMT R19, R47, 0x7632, R19 ;  /* 0x000076322f137816 */ /* 0x000fe40000000013 */
[C---:B------:R-:W-:Y:S02]  /*55f0*/  LEA R14, P6, R15.reuse, R25, 0x1 ;  /* 0x000000190f0e7211 */ /* 0x040fe400078c08ff */
[-C--:B------:R-:W-:Y:S01]  /*5600*/  LEA.HI.X.SX32 R13, R18, R27.reuse, 0x1, P2 ;  /* 0x0000001b120d7211 */ /* 0x080fe200010f0eff */
[----:B------:R0:W-:Y:S01]  /*5610*/  @P3 STG.E.U16 desc[UR18][R2.64], R19 ;  /* 0x0000001302003986 */ /* 0x0001e2000c101512 */
[C---:B------:R-:W-:Y:S01]  /*5620*/  ISETP.LT.AND P2, PT, R0.reuse, UR15, !P0 ;  /* 0x0000000f00007c0c */ /* 0x040fe2000c741270 */
[----:B------:R-:W-:Y:S01]  /*5630*/  IMAD R0, R0, UR5, RZ ;  /* 0x0000000500007c24 */ /* 0x000fe2000f8e02ff */
[----:B------:R-:W-:Y:S01]  /*5640*/  LEA.HI.X.SX32 R15, R15, R27, 0x1, P6 ;  /* 0x0000001b0f0f7211 */ /* 0x000fe200030f0eff */
[----:B------:R1:W-:Y:S01]  /*5650*/  @P4 STG.E.U16 desc[UR18][R12.64], R8 ;  /* 0x000000080c004986 */ /* 0x0003e2000c101512 */
[----:B---3--:R-:W-:-:S02]  /*5660*/  LOP3.LUT R16, R103, 0x16, R104, 0xfe, !PT ;  /* 0x0000001667107812 */ /* 0x008fc400078efe68 */
[C-C-:B------:R-:W-:Y:S02]  /*5670*/  LOP3.LUT R18, R103.reuse, 0x18, R104.reuse, 0xfe, !PT ;  /* 0x0000001867127812 */ /* 0x140fe400078efe68 */
[--C-:B------:R-:W-:Y:S02]  /*5680*/  LOP3.LUT R17, R103, 0x1a, R104.reuse, 0xfe, !PT ;  /* 0x0000001a67117812 */ /* 0x100fe400078efe68 */
[----:B------:R-:W-:Y:S02]  /*5690*/  ISETP.LT.AND P4, PT, R18, UR15, !P0 ;  /* 0x0000000f12007c0c */ /* 0x000fe4000c781270 */
[----:B0-----:R-:W-:Y:S02]  /*56a0*/  PRMT R3, R8, 0x7632, R3 ;  /* 0x0000763208037816 */ /* 0x001fe40000000003 */
[----:B------:R-:W-:Y:S01]  /*56b0*/  LEA R2, P3, R0, R25, 0x1 ;  /* 0x0000001900027211 */ /* 0x000fe200078608ff */
[----:B-1----:R-:W-:Y:S01]  /*56c0*/  IMAD R8, R17, UR5, RZ ;  /* 0x0000000511087c24 */ /* 0x002fe2000f8e02ff */
[C-C-:B------:R-:W-:Y:S01]  /*56d0*/  LOP3.LUT R19, R103.reuse, 0x3c, R104.reuse, 0xfe, !PT ;  /* 0x0000003c67137812 */ /* 0x140fe200078efe68 */
[----:B------:R0:W-:Y:S01]  /*56e0*/  @P5 STG.E.U16 desc[UR18][R14.64], R3 ;  /* 0x000000030e005986 */ /* 0x0001e2000c101512 */
[C---:B------:R-:W-:Y:S01]  /*56f0*/  ISETP.LT.AND P5, PT, R16.reuse, UR15, !P0 ;  /* 0x0000000f10007c0c */ /* 0x040fe2000c7a1270 */
[----:B------:R-:W-:Y:S01]  /*5700*/  IMAD R16, R16, UR5, RZ ;  /* 0x0000000510107c24 */ /* 0x000fe2000f8e02ff */
[----:B------:R-:W-:-:S04]  /*5710*/  LOP3.LUT R20, R103, 0x3a, R104, 0xfe, !PT ;  /* 0x0000003a67147812 */ /* 0x000fc800078efe68 */
[----:B------:R-:W-:-:S04]  /*5720*/  LEA R12, P6, R16, R25, 0x1 ;  /* 0x00000019100c7211 */ /* 0x000fc800078c08ff */
[-C--:B------:R-:W-:Y:S02]  /*5730*/  LEA.HI.X.SX32 R13, R16, R27.reuse, 0x1, P6 ;  /* 0x0000001b100d7211 */ /* 0x080fe400030f0eff */
[----:B0-----:R-:W-:Y:S01]  /*5740*/  LEA.HI.X.SX32 R3, R0, R27, 0x1, P3 ;  /* 0x0000001b00037211 */ /* 0x001fe200018f0eff */
[----:B------:R-:W-:Y:S01]  /*5750*/  IMAD R0, R18, UR5, RZ ;  /* 0x0000000512007c24 */ /* 0x000fe2000f8e02ff */
[----:B------:R-:W-:Y:S02]  /*5760*/  ISETP.LT.AND P3, PT, R17, UR15, !P0 ;  /* 0x0000000f11007c0c */ /* 0x000fe4000c761270 */
[-C--:B------:R-:W-:Y:S01]  /*5770*/  LEA R16, P6, R8, R25.reuse, 0x1 ;  /* 0x0000001908107211 */ /* 0x080fe200078c08ff */
[----:B------:R0:W-:Y:S01]  /*5780*/  @P2 STG.E.U16 desc[UR18][R2.64], R9 ;  /* 0x0000000902002986 */ /* 0x0001e2000c101512 */
[----:B------:R-:W-:Y:S02]  /*5790*/  LEA R14, P2, R0, R25, 0x1 ;  /* 0x00000019000e7211 */ /* 0x000fe400078408ff */
[----:B------:R-:W-:-:S02]  /*57a0*/  LEA.HI.X.SX32 R17, R8, R27, 0x1, P6 ;  /* 0x0000001b08117211 */ /* 0x000fc400030f0eff */
[----:B------:R-:W-:Y:S02]  /*57b0*/  LEA.HI.X.SX32 R15, R0, R27, 0x1, P2 ;  /* 0x0000001b000f7211 */ /* 0x000fe400010f0eff */
[----:B------:R-:W-:Y:S02]  /*57c0*/  LOP3.LUT R0, R103, 0x1c, R104, 0xfe, !PT ;  /* 0x0000001c67007812 */ /* 0x000fe400078efe68 */
[----:B------:R-:W-:Y:S02]  /*57d0*/  PRMT R8, R10, 0x7632, R8 ;  /* 0x000076320a087816 */ /* 0x000fe40000000008 */
[C---:B------:R-:W-:Y:S01]  /*57e0*/  ISETP.LT.AND P2, PT, R0.reuse, UR15, !P0 ;  /* 0x0000000f00007c0c */ /* 0x040fe2000c741270 */
[----:B------:R-:W-:Y:S01]  /*57f0*/  IMAD R0, R0, UR5, RZ ;  /* 0x0000000500007c24 */ /* 0x000fe2000f8e02ff */
[----:B0-----:R-:W-:Y:S02]  /*5800*/  PRMT R3, R9, 0x7632, R3 ;  /* 0x0000763209037816 */ /* 0x001fe40000000003 */
[----:B------:R-:W-:-:S02]  /*5810*/  LOP3.LUT R9, R103, 0x1e, R104, 0xfe, !PT ;  /* 0x0000001e67097812 */ /* 0x000fc400078efe68 */
[----:B------:R-:W-:Y:S01]  /*5820*/  LEA R2, P6, R0, R25, 0x1 ;  /* 0x0000001900027211 */ /* 0x000fe200078c08ff */
[----:B------:R0:W-:Y:S01]  /*5830*/  @P5 STG.E.U16 desc[UR18][R12.64], R3 ;  /* 0x000000030c005986 */ /* 0x0001e2000c101512 */
[----:B------:R-:W-:-:S03]  /*5840*/  LOP3.LUT R18, R103, 0x3e, R104, 0xfe, !PT ;  /* 0x0000003e67127812 */ /* 0x000fc600078efe68 */
[----:B------:R1:W-:Y:S04]  /*5850*/  @P4 STG.E.U16 desc[UR18][R14.64], R10 ;  /* 0x0000000a0e004986 */ /* 0x0003e8000c101512 */
[----:B------:R2:W-:Y:S01]  /*5860*/  @P3 STG.E.U16 desc[UR18][R16.64], R8 ;  /* 0x0000000810003986 */ /* 0x0005e2000c101512 */
[C---:B------:R-:W-:Y:S01]  /*5870*/  ISETP.LT.AND P3, PT, R9.reuse, UR15, !P0 ;  /* 0x0000000f09007c0c */ /* 0x040fe2000c761270 */
[----:B------:R-:W-:Y:S01]  /*5880*/  IMAD R9, R9, UR5, RZ ;  /* 0x0000000509097c24 */ /* 0x000fe2000f8e02ff */
[----:B0-----:R-:W-:Y:S02]  /*5890*/  LEA.HI.X.SX32 R3, R0, R27, 0x1, P6 ;  /* 0x0000001b00037211 */ /* 0x001fe400030f0eff */
[C-C-:B------:R-:W-:Y:S02]  /*58a0*/  LOP3.LUT R0, R103.reuse, 0x22, R104.reuse, 0xfe, !PT ;  /* 0x0000002267007812 */ /* 0x140fe400078efe68 */
[----:B-1----:R-:W-:Y:S01]  /*58b0*/  LOP3.LUT R10, R103, 0x20, R104, 0xfe, !PT ;  /* 0x00000020670a7812 */ /* 0x002fe200078efe68 */
[----:B------:R0:W-:Y:S01]  /*58c0*/  @P2 STG.E.U16 desc[UR18][R2.64], R11 ;  /* 0x0000000b02002986 */ /* 0x0001e2000c101512 */
[C---:B------:R-:W-:Y:S01]  /*58d0*/  ISETP.LT.AND P2, PT, R0.reuse, UR15, !P0 ;  /* 0x0000000f00007c0c */ /* 0x040fe2000c741270 */
[----:B------:R-:W-:Y:S01]  /*58e0*/  IMAD R0, R0, UR5, RZ ;  /* 0x0000000500007c24 */ /* 0x000fe2000f8e02ff */
[C---:B------:R-:W-:Y:S01]  /*58f0*/  ISETP.LT.AND P4, PT, R10.reuse, UR15, !P0 ;  /* 0x0000000f0a007c0c */ /* 0x040fe2000c781270 */
[----:B------:R-:W-:Y:S01]  /*5900*/  IMAD R10, R10, UR5, RZ ;  /* 0x000000050a0a7c24 */ /* 0x000fe2000f8e02ff */
[----:B--2---:R-:W-:-:S02]  /*5910*/  LEA R8, P5, R9, R25, 0x1 ;  /* 0x0000001909087211 */ /* 0x004fc400078a08ff */
[--C-:B------:R-:W-:Y:S02]  /*5920*/  LOP3.LUT R15, R103, 0x24, R104.reuse, 0xfe, !PT ;  /* 0x00000024670f7812 */ /* 0x100fe400078efe68 */
[----:B------:R-:W-:Y:S02]  /*5930*/  LEA.HI.X.SX32 R9, R9, R27, 0x1, P5 ;  /* 0x0000001b09097211 */ /* 0x000fe400028f0eff */
[C---:B------:R-:W-:Y:S02]  /*5940*/  LEA R12, P6, R10.reuse, R25, 0x1 ;  /* 0x000000190a0c7211 */ /* 0x040fe400078c08ff */
[----:B------:R-:W-:Y:S01]  /*5950*/  LOP3.LUT R17, R103, 0x26, R104, 0xfe, !PT ;  /* 0x0000002667117812 */ /* 0x000fe200078efe68 */
[----:B------:R1:W-:Y:S01]  /*5960*/  @P3 STG.E.U16 desc[UR18][R8.64], R31 ;  /* 0x0000001f08003986 */ /* 0x0003e2000c101512 */
[----:B------:R-:W-:Y:S01]  /*5970*/  LEA.HI.X.SX32 R13, R10, R27, 0x1, P6 ;  /* 0x0000001b0a0d7211 */ /* 0x000fe200030f0eff */
[----:B------:R-:W-:Y:S01]  /*5980*/  IMAD R10, R15, UR5, RZ ;  /* 0x000000050f0a7c24 */ /* 0x000fe2000f8e02ff */
[----:B------:R-:W-:-:S02]  /*5990*/  LEA R14, P3, R0, R25, 0x1 ;  /* 0x00000019000e7211 */ /* 0x000fc400078608ff */
[----:B------:R-:W-:Y:S01]  /*59a0*/  LOP3.LUT R16, R103, 0x28, R104, 0xfe, !PT ;  /* 0x0000002867107812 */ /* 0x000fe200078efe68 */
[----:B------:R2:W-:Y:S01]  /*59b0*/  @P4 STG.E.U16 desc[UR18][R12.64], R4 ;  /* 0x000000040c004986 */ /* 0x0005e2000c101512 */
[----:B------:R-:W-:Y:S02]  /*59c0*/  ISETP.LT.AND P5, PT, R15, UR15, !P0 ;  /* 0x0000000f0f007c0c */ /* 0x000fe4000c7a1270 */
[----:B0-----:R-:W-:Y:S01]  /*59d0*/  PRMT R3, R4, 0x7632, R3 ;  /* 0x0000763204037816 */ /* 0x001fe20000000003 */
[----:B------:R-:W0:Y:S01]  /*59e0*/  LDS.128 R104, [R105+0x1000] ;  /* 0x0010000069687984 */ /* 0x000e220000000c00 */
[----:B------:R-:W-:Y:S01]  /*59f0*/  LEA.HI.X.SX32 R15, R0, R27, 0x1, P3 ;  /* 0x0000001b000f7211 */ /* 0x000fe200018f0eff */
[C---:B------:R-:W-:Y:S01]  /*5a00*/  IMAD R0, R17.reuse, UR5, RZ ;  /* 0x0000000511007c24 */ /* 0x040fe2000f8e02ff */
[----:B------:R-:W-:Y:S01]  /*5a10*/  ISETP.LT.AND P4, PT, R17, UR15, !P0 ;  /* 0x0000000f11007c0c */ /* 0x000fe2000c781270 */
[----:B------:R-:W-:Y:S01]  /*5a20*/  IMAD R11, R16, UR5, RZ ;  /* 0x00000005100b7c24 */ /* 0x000fe2000f8e02ff */
[-C--:B------:R-:W-:Y:S01]  /*5a30*/  LEA R2, P6, R10, R25.reuse, 0x1 ;  /* 0x000000190a027211 */ /* 0x080fe200078c08ff */
[----:B------:R3:W-:Y:S01]  /*5a40*/  @P2 STG.E.U16 desc[UR18][R14.64], R3 ;  /* 0x000000030e002986 */ /* 0x0007e2000c101512 */
[----:B-1----:R-:W-:Y:S01]  /*5a50*/  LEA R8, P2, R0, R25, 0x1 ;  /* 0x0000001900087211 */ /* 0x002fe200078408ff */
[----:B--2---:R-:W-:Y:S01]  /*5a60*/  IMAD R4, R29, UR5, RZ ;  /* 0x000000051d047c24 */ /* 0x004fe2000f8e02ff */
[----:B------:R-:W-:-:S02]  /*5a70*/  PRMT R13, R5, 0x7632, R13 ;  /* 0x00007632050d7816 */ /* 0x000fc4000000000d */
[-C--:B------:R-:W-:Y:S01]  /*5a80*/  LEA.HI.X.SX32 R9, R0, R27.reuse, 0x1, P2 ;  /* 0x0000001b00097211 */ /* 0x080fe200010f0eff */
[----:B------:R-:W-:Y:S01]  /*5a90*/  IMAD R0, R30, UR5, RZ ;  /* 0x000000051e007c24 */ /* 0x000fe2000f8e02ff */
[----:B------:R-:W-:Y:S02]  /*5aa0*/  ISETP.LT.AND P3, PT, R16, UR15, !P0 ;  /* 0x0000000f10007c0c */ /* 0x000fe4000c761270 */
[----:B------:R-:W-:Y:S02]  /*5ab0*/  ISETP.LT.AND P2, PT, R30, UR15, !P0 ;  /* 0x0000000f1e007c0c */ /* 0x000fe4000c741270 */
[----:B---3--:R-:W-:Y:S02]  /*5ac0*/  LEA.HI.X.SX32 R3, R10, R27, 0x1, P6 ;  /* 0x0000001b0a037211 */ /* 0x008fe400030f0eff */
[----:B------:R-:W-:-:S03]  /*5ad0*/  LEA R10, P6, R11, R25, 0x1 ;  /* 0x000000190b0a7211 */ /* 0x000fc600078c08ff */
[----:B------:R1:W-:Y:S01]  /*5ae0*/  @P5 STG.E.U16 desc[UR18][R2.64], R5 ;  /* 0x0000000502005986 */ /* 0x0003e2000c101512 */
[----:B------:R-:W-:Y:S02]  /*5af0*/  LEA.HI.X.SX32 R11, R11, R27, 0x1, P6 ;  /* 0x0000001b0b0b7211 */ /* 0x000fe400030f0eff */
[----:B------:R-:W-:Y:S01]  /*5b00*/  ISETP.LT.AND P5, PT, R29, UR15, !P0 ;  /* 0x0000000f1d007c0c */ /* 0x000fe2000c7a1270 */
[----:B------:R2:W-:Y:S01]  /*5b10*/  @P4 STG.E.U16 desc[UR18][R8.64], R13 ;  /* 0x0000000d08004986 */ /* 0x0005e2000c101512 */
[----:B------:R-:W-:-:S03]  /*5b20*/  LEA R12, P4, R0, R25, 0x1 ;  /* 0x00000019000c7211 */ /* 0x000fc600078808ff */
[----:B------:R3:W-:Y:S01]  /*5b30*/  @P3 STG.E.U16 desc[UR18][R10.64], R6 ;  /* 0x000000060a003986 */ /* 0x0007e2000c101512 */
[----:B------:R-:W-:Y:S02]  /*5b40*/  LEA R14, P3, R4, R25, 0x1 ;  /* 0x00000019040e7211 */ /* 0x000fe400078608ff */
[----:B-1----:R-:W-:Y:S01]  /*5b50*/  PRMT R3, R6, 0x7632, R3 ;  /* 0x0000763206037816 */ /* 0x002fe20000000003 */
[----:B------:R-:W-:Y:S01]  /*5b60*/  IMAD R5, R26, UR5, RZ ;  /* 0x000000051a057c24 */ /* 0x000fe2000f8e02ff */
[-C--:B------:R-:W-:Y:S02]  /*5b70*/  LEA.HI.X.SX32 R15, R4, R27.reuse, 0x1, P3 ;  /* 0x0000001b040f7211 */ /* 0x080fe400018f0eff */
[----:B--2---:R-:W-:Y:S01]  /*5b80*/  LEA.HI.X.SX32 R13, R0, R27, 0x1, P4 ;  /* 0x0000001b000d7211 */ /* 0x004fe200020f0eff */
[C---:B------:R-:W-:Y:S01]  /*5b90*/  IMAD R0, R28.reuse, UR5, RZ ;  /* 0x000000051c007c24 */ /* 0x040fe2000f8e02ff */
[----:B------:R-:W-:Y:S01]  /*5ba0*/  ISETP.LT.AND P4, PT, R28, UR15, !P0 ;  /* 0x0000000f1c007c0c */ /* 0x000fe2000c781270 */
[----:B---3--:R-:W-:-:S02]  /*5bb0*/  IMAD R6, R24, UR5, RZ ;  /* 0x0000000518067c24 */ /* 0x008fc4000f8e02ff */
[----:B------:R1:W-:Y:S01]  /*5bc0*/  @P2 STG.E.U16 desc[UR18][R12.64], R3 ;  /* 0x000000030c002986 */ /* 0x0003e2000c101512 */
[-C--:B------:R-:W-:Y:S01]  /*5bd0*/  LEA R2, P6, R0, R25.reuse, 0x1 ;  /* 0x0000001900027211 */ /* 0x080fe200078c08ff */
[----:B------:R-:W-:Y:S01]  /*5be0*/  IMAD R10, R22, UR5, RZ ;  /* 0x00000005160a7c24 */ /* 0x000fe2000f8e02ff */
[----:B------:R-:W-:Y:S01]  /*5bf0*/  ISETP.LT.AND P2, PT, R26, UR15, !P0 ;  /* 0x0000000f1a007c0c */ /* 0x000fe2000c741270 */
[----:B------:R-:W-:Y:S01]  /*5c00*/  @P5 STG.E.U16 desc[UR18][R14.64], R7 ;  /* 0x000000070e005986 */ /* 0x000fe2000c101512 */
[----:B------:R-:W-:Y:S01]  /*5c10*/  PRMT R9, R7, 0x7632, R9 ;  /* 0x0000763207097816 */ /* 0x000fe20000000009 */
[----:B------:R-:W-:Y:S01]  /*5c20*/  IMAD R11, R20, UR5, RZ ;  /* 0x00000005140b7c24 */ /* 0x000fe2000f8e02ff */
[----:B------:R-:W-:Y:S02]  /*5c30*/  ISETP.LT.AND P3, PT, R24, UR15, !P0 ;  /* 0x0000000f18007c0c */ /* 0x000fe4000c761270 */
[----:B------:R-:W-:Y:S02]  /*5c40*/  LEA R8, P5, R6, R25, 0x1 ;  /* 0x0000001906087211 */ /* 0x000fe400078a08ff */
[----:B-1----:R-:W-:Y:S01]  /*5c50*/  LEA.HI.X.SX32 R3, R0, R27, 0x1, P6 ;  /* 0x0000001b00037211 */ /* 0x002fe200030f0eff */
[----:B------:R-:W-:Y:S01]  /*5c60*/  IMAD R0, R23, UR5, RZ ;  /* 0x0000000517007c24 */ /* 0x000fe2000f8e02ff */
[----:B------:R-:W-:Y:S01]  /*5c70*/  LEA R4, P6, R5, R25, 0x1 ;  /* 0x0000001905047211 */ /* 0x000fe200078c08ff */
[----:B------:R-:W-:-:S02]  /*5c80*/  IMAD R12, R19, UR5, RZ ;  /* 0x00000005130c7c24 */ /* 0x000fc4000f8e02ff */
[----:B------:R1:W-:Y:S01]  /*5c90*/  @P4 STG.E.U16 desc[UR18][R2.64], R9 ;  /* 0x0000000902004986 */ /* 0x0003e2000c101512 */
[-C--:B------:R-:W-:Y:S01]  /*5ca0*/  LEA.HI.X.SX32 R5, R5, R27.reuse, 0x1, P6 ;  /* 0x0000001b05057211 */ /* 0x080fe200030f0eff */
[----:B------:R-:W-:Y:S01]  /*5cb0*/  IMAD R13, R18, UR5, RZ ;  /* 0x00000005120d7c24 */ /* 0x000fe2000f8e02ff */
[----:B------:R-:W-:Y:S02]  /*5cc0*/  ISETP.LT.AND P6, PT, R23, UR15, !P0 ;  /* 0x0000000f17007c0c */ /* 0x000fe4000c7c1270 */
[----:B------:R-:W-:Y:S01]  /*5cd0*/  ISETP.LT.AND P4, PT, R21, UR15, !P0 ;  /* 0x0000000f15007c0c */ /* 0x000fe2000c781270 */
[----:B0-----:R0:W-:Y:S01]  /*5ce0*/  @P2 STG.E.U16 desc[UR18][R4.64], R104 ;  /* 0x0000006804002986 */ /* 0x0011e2000c101512 */
[----:B-1----:R-:W-:Y:S02]  /*5cf0*/  LEA.HI.X.SX32 R9, R6, R27, 0x1, P5 ;  /* 0x0000001b06097211 */ /* 0x002fe400028f0eff */
[----:B------:R-:W-:Y:S02]  /*5d00*/  LEA R6, P2, R0, R25, 0x1 ;  /* 0x0000001900067211 */ /* 0x000fe400078408ff */
[----:B------:R-:W-:-:S02]  /*5d10*/  PRMT R3, R104, 0x7632, R3 ;  /* 0x0000763268037816 */ /* 0x000fc40000000003 */
[----:B------:R-:W-:Y:S01]  /*5d20*/  LEA.HI.X.SX32 R7, R0, R27, 0x1, P2 ;  /* 0x0000001b00077211 */ /* 0x000fe200010f0eff */
[----:B------:R-:W-:Y:S01]  /*5d30*/  IMAD R0, R21, UR5, RZ ;  /* 0x0000000515007c24 */ /* 0x000fe2000f8e02ff */
[-C--:B------:R-:W-:Y:S01]  /*5d40*/  LEA R2, P2, R10, R25.reuse, 0x1 ;  /* 0x000000190a027211 */ /* 0x080fe200078408ff */
[----:B------:R1:W-:Y:S01]  /*5d50*/  @P3 STG.E.U16 desc[UR18][R8.64], R3 ;  /* 0x0000000308003986 */ /* 0x0003e2000c101512 */
[----:B------:R-:W-:Y:S02]  /*5d60*/  ISETP.LT.AND P5, PT, R22, UR15, !P0 ;  /* 0x0000000f16007c0c */ /* 0x000fe4000c7a1270 */
[----:B------:R-:W-:Y:S01]  /*5d70*/  ISETP.LT.AND P3, PT, R20, UR15, !P0 ;  /* 0x0000000f14007c0c */ /* 0x000fe2000c761270 */
[----:B------:R2:W-:Y:S01]  /*5d80*/  @P6 STG.E.U16 desc[UR18][R6.64], R105 ;  /* 0x0000006906006986 */ /* 0x0005e2000c101512 */
[----:B0-----:R-:W-:-:S04]  /*5d90*/  LEA R4, P6, R0, R25, 0x1 ;  /* 0x0000001900047211 */ /* 0x001fc800078c08ff */
[-C--:B------:R-:W-:Y:S02]  /*5da0*/  LEA.HI.X.SX32 R5, R0, R27.reuse, 0x1, P6 ;  /* 0x0000001b00057211 */ /* 0x080fe400030f0eff */
[----:B------:R-:W-:Y:S02]  /*5db0*/  PRMT R0, R106, 0x7632, R0 ;  /* 0x000076326a007816 */ /* 0x000fe40000000000 */
[----:B-1----:R-:W-:Y:S02]  /*5dc0*/  LEA.HI.X.SX32 R3, R10, R27, 0x1, P2 ;  /* 0x0000001b0a037211 */ /* 0x002fe400010f0eff */
[CC--:B------:R-:W-:Y:S02]  /*5dd0*/  LEA R8, P2, R11.reuse, R25.reuse, 0x1 ;  /* 0x000000190b087211 */ /* 0x0c0fe400078408ff */
[----:B------:R-:W-:Y:S02]  /*5de0*/  LEA R10, P6, R12, R25, 0x1 ;  /* 0x000000190c0a7211 */ /* 0x000fe400078c08ff */
[----:B------:R-:W-:-:S02]  /*5df0*/  LEA.HI.X.SX32 R9, R11, R27, 0x1, P2 ;  /* 0x0000001b0b097211 */ /* 0x000fc400010f0eff */
[----:B------:R-:W-:Y:S02]  /*5e00*/  ISETP.LT.AND P2, PT, R19, UR15, !P0 ;  /* 0x0000000f13007c0c */ /* 0x000fe4000c741270 */
[----:B------:R-:W-:Y:S02]  /*5e10*/  ISETP.LT.AND P0, PT, R18, UR15, !P0 ;  /* 0x0000000f12007c0c */ /* 0x000fe4000c701270 */
[----:B--2---:R-:W-:Y:S02]  /*5e20*/  PRMT R105, R105, 0x7632, R105 ;  /* 0x0000763269697816 */ /* 0x004fe40000000069 */
[----:B------:R-:W-:Y:S02]  /*5e30*/  LEA.HI.X.SX32 R11, R12, R27, 0x1, P6 ;  /* 0x0000001b0c0b7211 */ /* 0x000fe400030f0eff */
[C---:B------:R-:W-:Y:S01]  /*5e40*/  LEA R6, P6, R13.reuse, R25, 0x1 ;  /* 0x000000190d067211 */ /* 0x040fe200078c08ff */
[----:B------:R0:W-:Y:S03]  /*5e50*/  @P5 STG.E.U16 desc[UR18][R2.64], R105 ;  /* 0x0000006902005986 */ /* 0x0001e6000c101512 */
[----:B------:R-:W-:Y:S01]  /*5e60*/  LEA.HI.X.SX32 R7, R13, R27, 0x1, P6 ;  /* 0x0000001b0d077211 */ /* 0x000fe200030f0eff */
[----:B------:R1:W-:Y:S04]  /*5e70*/  @P4 STG.E.U16 desc[UR18][R4.64], R106 ;  /* 0x0000006a04004986 */ /* 0x0003e8000c101512 */
[----:B------:R1:W-:Y:S01]  /*5e80*/  @P3 STG.E.U16 desc[UR18][R8.64], R0 ;  /* 0x0000000008003986 */ /* 0x0003e2000c101512 */
[----:B0-----:R-:W-:-:S03]  /*5e90*/  PRMT R3, R107, 0x7632, R3 ;  /* 0x000076326b037816 */ /* 0x001fc60000000003 */
[----:B------:R1:W-:Y:S04]  /*5ea0*/  @P2 STG.E.U16 desc[UR18][R10.64], R107 ;  /* 0x0000006b0a002986 */ /* 0x0003e8000c101512 */
[----:B------:R1:W-:Y:S01]  /*5eb0*/  @P0 STG.E.U16 desc[UR18][R6.64], R3 ;  /* 0x0000000306000986 */ /* 0x0003e2000c101512 */
[----:B------:R-:W-:Y:S06]  /*5ec0*/  BAR.SYNC.DEFER_BLOCKING 0x0 ;  /* 0x0000000000007b1d */ /* 0x000fec0000010000 */
[----:B------:R-:W-:Y:S05]  /*5ed0*/  @P1 BRA `(.L_x_13) ;  /* 0x0000000000a01947 */ /* 0x000fea0003800000 */
[----:B------:R-:W0:Y:S01]  /*5ee0*/  S2UR UR5, SR_CgaCtaId ;  /* 0x00000000000579c3 */ /* 0x000e220000008800 */
[----:B------:R-:W-:Y:S01]  /*5ef0*/  NOP ;  /* 0x0000000000007918 */ /* 0x000fe20000000000 */
[----:B------:R-:W-:Y:S01]  /*5f00*/  UMOV UR4, 0x50 ;  /* 0x0000005000047882 */ /* 0x000fe20000000000 */
[----:B-1----:R-:W-:Y:S02]  /*5f10*/  IMAD.U32 R0, RZ, RZ, UR8 ;  /* 0x00000008ff007e24 */ /* 0x002fe4000f8e00ff */
[----:B------:R-:W-:Y:S02]  /*5f20*/  IMAD.MOV.U32 R3, RZ, RZ, 0x3 ;  /* 0x00000003ff037424 */ /* 0x000fe400078e00ff */
[----:B------:R-:W-:Y:S01]  /*5f30*/  IMAD.MOV.U32 R7, RZ, RZ, 0x1 ;  /* 0x00000001ff077424 */ /* 0x000fe200078e00ff */
[----:B------:R-:W-:-:S04]  /*5f40*/  LOP3.LUT R0, R0, 0xffff, RZ, 0xc0, !PT ;  /* 0x0000ffff00007812 */ /* 0x000fc800078ec0ff */
[----:B------:R-:W-:-:S05]  /*5f50*/  SHF.R.U32.HI R0, RZ, 0x5, R0 ;  /* 0x00000005ff007819 */ /* 0x000fca0000011600 */
[----:B------:R-:W-:Y:S01]  /*5f60*/  VIADD R2, R0, 0x10 ;  /* 0x0000001000027836 */ /* 0x000fe20000000000 */
[----:B------:R-:W-:Y:S01]  /*5f70*/  SHF.L.U32 R0, R3, R0, RZ ;  /* 0x0000000003007219 */ /* 0x000fe200000006ff */
[----:B0-----:R-:W-:-:S03]  /*5f80*/  ULEA UR6, UR5, UR4, 0x18 ;  /* 0x0000000405067291 */ /* 0x001fc6000f8ec0ff */
[----:B------:R-:W-:-:S04]  /*5f90*/  SHF.L.U32 R3, R7, R2, RZ ;  /* 0x0000000207037219 */ /* 0x000fc800000006ff */
[----:B------:R-:W-:Y:S02]  /*5fa0*/  LOP3.LUT R0, R3, R0, RZ, 0xfc, !PT ;  /* 0x0000000003007212 */ /* 0x000fe400078efcff */
[----:B------:R-:W0:Y:S02]  /*5fb0*/  LDS R5, [UR6] ;  /* 0x00000006ff057984 */ /* 0x000e240008000800 */
[C---:B------:R-:W-:Y:S02]  /*5fc0*/  LOP3.LUT R2, R0.reuse, 0xffff, RZ, 0xc0, !PT ;  /* 0x0000ffff00027812 */ /* 0x040fe400078ec0ff */
[----:B0-----:R-:W-:-:S04]  /*5fd0*/  LOP3.LUT R3, R0, 0xffff, R5, 0x80, !PT ;  /* 0x0000ffff00037812 */ /* 0x001fc800078e8005 */
[----:B------:R-:W-:-:S13]  /*5fe0*/  ISETP.NE.AND P0, PT, R3, R2, PT ;  /* 0x000000020300720c */ /* 0x000fda0003f05270 */
[----:B------:R-:W-:Y:S05]  /*5ff0*/  @P0 BRA `(.L_x_14) ;  /* 0x0000000000500947 */ /* 0x000fea0003800000 */
[----:B------:R-:W-:Y:S02]  /*6000*/  SHF.R.U32.HI R5, RZ, 0x10, R5 ;  /* 0x00000010ff057819 */ /* 0x000fe40000011605 */
[----:B------:R-:W-:-:S04]  /*6010*/  SHF.R.U32.HI R2, RZ, 0x10, R0 ;  /* 0x00000010ff027819 */ /* 0x000fc80000011600 */
[----:B------:R-:W-:-:S04]  /*6020*/  LOP3.LUT R5, R5, R2, RZ, 0xc0, !PT ;  /* 0x0000000205057212 */ /* 0x000fc800078ec0ff */
[----:B------:R-:W-:-:S13]  /*6030*/  ISETP.NE.AND P0, PT, R5, R2, PT ;  /* 0x000000020500720c */ /* 0x000fda0003f05270 */
[----:B------:R-:W-:Y:S05]  /*6040*/  @P0 BRA `(.L_x_15) ;  /* 0x0000000000300947 */ /* 0x000fea0003800000 */
[----:B------:R-:W-:Y:S01]  /*6050*/  R2UR UR4, R0 ;  /* 0x00000000000472ca */ /* 0x000fe200000e0000 */
[----:B------:R-:W-:Y:S01]  /*6060*/  VOTEU.ANY UR5, UPT, PT ;  /* 0x0000000000057886 */ /* 0x000fe200038e0100 */
[----:B------:R-:W0:Y:S01]  /*6070*/  S2R R0, SR_LANEID ;  /* 0x0000000000007919 */ /* 0x000e220000000000 */
[----:B------:R-:W-:-:S10]  /*6080*/  UFLO.U32 UR5, UR5 ;  /* 0x00000005000572bd */ /* 0x000fd400080e0000 */
[----:B------:R-:W-:-:S06]  /*6090*/  ULOP3.LUT UR4, URZ, UR4, URZ, 0x33, !UPT ;  /* 0x00000004ff047292 */ /* 0x000fcc000f8e33ff */
[----:B------:R-:W-:-:S04]  /*60a0*/  IMAD.U32 R2, RZ, RZ, UR4 ;  /* 0x00000004ff027e24 */ /* 0x000fc8000f8e00ff */
[----:B------:R-:W1:Y:S02]  /*60b0*/  REDUX UR7, R2 ;  /* 0x00000000020773c4 */ /* 0x000e640000000000 */
[----:B------:R2:W-:Y:S01]  /*60c0*/  UTCATOMSWS.AND URZ, UR4 ;  /* 0x0000000400ff79e3 */ /* 0x0005e20008000000 */
[----:B0-----:R-:W-:Y:S01]  /*60d0*/  ISETP.EQ.U32.AND P0, PT, R0, UR5, PT ;  /* 0x0000000500007c0c */ /* 0x001fe2000bf02070 */
[----:B-1----:R-:W-:-:S12]  /*60e0*/  IMAD.U32 R0, RZ, RZ, UR7 ;  /* 0x00000007ff007e24 */ /* 0x002fd8000f8e00ff */
[----:B------:R2:W-:Y:S01]  /*60f0*/  @P0 ATOMS.AND RZ, [UR6], R0 ;  /* 0x00000000ffff098c */ /* 0x0005e2000a800006 */
[----:B------:R-:W-:Y:S05]  /*6100*/  BRA `(.L_x_13) ;  /* 0x0000000000147947 */ /* 0x000fea0003800000 */
.L_x_15:
[----:B------:R-:W-:-:S07]  /*6110*/  MOV R2, 0x6130 ;  /* 0x0000613000027802 */ /* 0x000fce0000000f00 */
[----:B------:R-:W-:Y:S05]  /*6120*/  CALL.REL.NOINC `($__internal_0_$__cuda_sm10x_tcgen05_guardrail_trap_col_being_dealloced_not_returned_by_alloc) ;  /* 0x00000000002c7944 */ /* 0x000fea0003c00000 */
[----:B------:R-:W-:Y:S05]  /*6130*/  BRA `(.L_x_13) ;  /* 0x0000000000087947 */ /* 0x000fea0003800000 */
.L_x_14:
[----:B------:R-:W-:-:S07]  /*6140*/  MOV R2, 0x6160 ;  /* 0x0000616000027802 */ /* 0x000fce0000000f00 */
[----:B------:R-:W-:Y:S05]  /*6150*/  CALL.REL.NOINC `($__internal_2_$__cuda_sm10x_tcgen05_guardrail_trap_unallocated_columns_being_dealloced) ;  /* 0x0000000000387944 */ /* 0x000fea0003c00000 */
.L_x_13:
[----:B------:R-:W-:Y:S01]  /*6160*/  NOP ;  /* 0x0000000000007918 */ /* 0x000fe20000000000 */
[----:B--2---:R-:W-:Y:S05]  /*6170*/  EXIT ;  /* 0x000000000000794d */ /* 0x004fea0003800000 */
.L_x_8:
[----:B------:R-:W0:Y:S02]  /*6180*/  SYNCS.PHASECHK.TRANS64.TRYWAIT P3, [UR11], R114 ;  /* 0x00000072ff0075a7 */ /* 0x000e24000806110b */
[----:B0-----:R-:W-:Y:S05]  /*6190*/  @!P3 BRA `(.L_x_8) ;  /* 0xfffffffc00f8b947 */ /* 0x001fea000383ffff */
[----:B------:R-:W-:Y:S05]  /*61a0*/  BRA `(.L_x_16) ;  /* 0xffffffdc00307947 */ /* 0x000fea000383ffff */
.L_x_12:
[----:B------:R-:W1:Y:S02]  /*61b0*/  SYNCS.PHASECHK.TRANS64.TRYWAIT P0, [UR11], R2 ;  /* 0x00000002ff0075a7 */ /* 0x000e64000800110b */
[----:B-1----:R-:W-:Y:S05]  /*61c0*/  @!P0 BRA `(.L_x_12) ;  /* 0xfffffffc00f88947 */ /* 0x002fea000383ffff */
[----:B------:R-:W-:Y:S05]  /*61d0*/  BRA `(.L_x_11) ;  /* 0xffffffec004c7947 */ /* 0x000fea000383ffff */
        .weak           $__internal_0_$__cuda_sm10x_tcgen05_guardrail_trap_col_being_dealloced_not_returned_by_alloc
        .type           $__internal_0_$__cuda_sm10x_tcgen05_guardrail_trap_col_being_dealloced_not_returned_by_alloc,@function
        .size           $__internal_0_$__cuda_sm10x_tcgen05_guardrail_trap_col_being_dealloced_not_returned_by_alloc,($__internal_1_$__cuda_sm10x_tcgen05_guardrail_trap_phase_invalid_during_alloc - $__internal_0_$__cuda_sm10x_tcgen05_guardrail_trap_col_being_dealloced_not_returned_by_alloc)
$__internal_0_$__cuda_sm10x_tcgen05_guardrail_trap_col_being_dealloced_not_returned_by_alloc:
[----:B------:R-:W-:Y:S05]  /*61e0*/  BPT.TRAP 0x1 ;  /* 0x000000040000795c */ /* 0x000fea0000300000 */
[----:B------:R-:W-:-:S04]  /*61f0*/  IMAD.MOV.U32 R3, RZ, RZ, 0x0 ;  /* 0x00000000ff037424 */ /* 0x000fc800078e00ff */
[----:B------:R-:W-:Y:S05]  /*6200*/  RET.REL.NODEC R2 `(matmul_kernel) ;  /* 0xffffff9c027c7950 */ /* 0x000fea0003c3ffff */
        .weak           $__internal_1_$__cuda_sm10x_tcgen05_guardrail_trap_phase_invalid_during_alloc
        .type           $__internal_1_$__cuda_sm10x_tcgen05_guardrail_trap_phase_invalid_during_alloc,@function
        .size           $__internal_1_$__cuda_sm10x_tcgen05_guardrail_trap_phase_invalid_during_alloc,($__internal_2_$__cuda_sm10x_tcgen05_guardrail_trap_unallocated_columns_being_dealloced - $__internal_1_$__cuda_sm10x_tcgen05_guardrail_trap_phase_invalid_during_alloc)
$__internal_1_$__cuda_sm10x_tcgen05_guardrail_trap_phase_invalid_during_alloc:
[----:B------:R-:W-:Y:S05]  /*6210*/  BPT.TRAP 0x1 ;  /* 0x000000040000795c */ /* 0x000fea0000300000 */
[----:B------:R-:W-:-:S04]  /*6220*/  IMAD.MOV.U32 R3, RZ, RZ, 0x0 ;  /* 0x00000000ff037424 */ /* 0x000fc800078e00ff */
[----:B------:R-:W-:Y:S05]  /*6230*/  RET.REL.NODEC R2 `(matmul_kernel) ;  /* 0xffffff9c02707950 */ /* 0x000fea0003c3ffff */
        .weak           $__internal_2_$__cuda_sm10x_tcgen05_guardrail_trap_unallocated_columns_being_dealloced
        .type           $__internal_2_$__cuda_sm10x_tcgen05_guardrail_trap_unallocated_columns_being_dealloced,@function
        .size           $__internal_2_$__cuda_sm10x_tcgen05_guardrail_trap_unallocated_columns_being_dealloced,(.L_x_20 - $__internal_2_$__cuda_sm10x_tcgen05_guardrail_trap_unallocated_columns_being_dealloced)
$__internal_2_$__cuda_sm10x_tcgen05_guardrail_trap_unallocated_columns_being_dealloced:
[----:B------:R-:W-:Y:S05]  /*6240*/  BPT.TRAP 0x1 ;  /* 0x000000040000795c */ /* 0x000fea0000300000 */
[----:B------:R-:W-:-:S04]  /*6250*/  IMAD.MOV.U32 R3, RZ, RZ, 0x0 ;  /* 0x00000000ff037424 */ /* 0x000fc800078e00ff */
[----:B------:R-:W-:Y:S05]  /*6260*/  RET.REL.NODEC R2 `(matmul_kernel) ;  /* 0xffffff9c02647950 */ /* 0x000fea0003c3ffff */
.L_x_17:
[----:B------:R-:W-:-:S00]  /*6270*/  BRA `(.L_x_17) ;  /* 0xfffffffc00fc7947 */ /* 0x000fc0000383ffff */
[----:B------:R-:W-:-:S00]  /*6280*/  NOP ;  /* 0x0000000000007918 */ /* 0x000fc00000000000 */
[----:B------:R-:W-:-:S00]  /*6290*/  NOP ;  /* 0x0000000000007918 */ /* 0x000fc00000000000 */
[----:B------:R-:W-:-:S00]  /*62a0*/  NOP ;  /* 0x0000000000007918 */ /* 0x000fc00000000000 */
[----:B------:R-:W-:-:S00]  /*62b0*/  NOP ;  /* 0x0000000000007918 */ /* 0x000fc00000000000 */
[----:B------:R-:W-:-:S00]  /*62c0*/  NOP ;  /* 0x0000000000007918 */ /* 0x000fc00000000000 */
[----:B------:R-:W-:-:S00]  /*62d0*/  NOP ;  /* 0x0000000000007918 */ /* 0x000fc00000000000 */
[----:B------:R-:W-:-:S00]  /*62e0*/  NOP ;  /* 0x0000000000007918 */ /* 0x000fc00000000000 */
[----:B------:R-:W-:-:S00]  /*62f0*/  NOP ;  /* 0x0000000000007918 */ /* 0x000fc00000000000 */
.L_x_20:


//--------------------- .nv.shared.matmul_kernel  --------------------------
	.section	.nv.shared.matmul_kernel,"aw",@nobits
	.sectionflags	@""
	.align	16
	.zero		1024


//--------------------- .nv.shared.reserved.0     --------------------------
	.section	.nv.shared.reserved.0,"aw",@nobits
	.align	8
	.weak		__nv_reservedSMEM_offset_0_alias
	.size		__nv_reservedSMEM_offset_0_alias, 0, 64
	.other		__nv_reservedSMEM_offset_0_alias,@"STO_CUDA_RESERVED_SHARED STV_DEFAULT"
__nv_reservedSMEM_offset_0_alias:
	.zero		0
.nv.shared.reserved.0:
	.zero		64
	.weak		__nv_reservedSMEM_allocation_phase
	.type		__nv_reservedSMEM_allocation_phase,@object
	.size		__nv_reservedSMEM_allocation_phase,(.L_0 - __nv_reservedSMEM_allocation_phase)
__nv_reservedSMEM_allocation_phase:
	.zero		1
.L_0:
	.zero		7
	.weak		__nv_reservedSMEM_devtool_atexit_pc
	.type		__nv_reservedSMEM_devtool_atexit_pc,@object
	.size		__nv_reservedSMEM_devtool_atexit_pc,(__nv_reservedSMEM_allocation_mask - __nv_reservedSMEM_devtool_atexit_pc)
__nv_reservedSMEM_devtool_atexit_pc:
	.zero		8
	.weak		__nv_reservedSMEM_allocation_mask
	.type		__nv_reservedSMEM_allocation_mask,@object
	.size		__nv_reservedSMEM_allocation_mask,(.L_2 - __nv_reservedSMEM_allocation_mask)
__nv_reservedSMEM_allocation_mask:
	.zero		4
.L_2:


//--------------------- .nv.constant0.matmul_kernel --------------------------
	.section	.nv.constant0.matmul_kernel,"a",@progbits
	.sectionflags	@""
	.align	4
.nv.constant0.matmul_kernel:
	.zero		976


//--------------------- SYMBOLS --------------------------

	.type		.nv.reservedSmem.offset0,@object
	.size		.nv.reservedSmem.offset0,0x4
	.type		.nv.reservedSmem.cap,@object
	.size		.nv.reservedSmem.cap,0x4
